//
// Generated by NVIDIA NVVM Compiler
//
// Compiler Build ID: CL-36424714
// Cuda compilation tools, release 13.0, V13.0.88
// Based on NVVM 20.0.0
//

.version 9.0
.target sm_100
.address_size 64

	// .globl	_Z5countPiS_i
// _ZZ5countPiS_iE5count has been demoted

.visible .entry _Z5countPiS_i(
	.param .u64 .ptr .align 1 _Z5countPiS_i_param_0,
	.param .u64 .ptr .align 1 _Z5countPiS_i_param_1,
	.param .u32 _Z5countPiS_i_param_2
)
{
	.reg .pred 	%p<28>;
	.reg .b16 	%rs<6>;
	.reg .b32 	%r<224>;
	.reg .b64 	%rd<28>;
	// demoted variable
	.shared .align 4 .b8 _ZZ5countPiS_iE5count[1024];
	ld.param.u64 	%rd13, [_Z5countPiS_i_param_0];
	ld.param.u64 	%rd12, [_Z5countPiS_i_param_1];
	ld.param.u32 	%r56, [_Z5countPiS_i_param_2];
	cvta.to.global.u64 	%rd1, %rd13;
	mov.u32 	%r1, %ctaid.x;
	mov.u32 	%r2, %nctaid.x;
	mov.u32 	%r3, %tid.x;
	mov.u32 	%r4, %ntid.x;
	setp.gt.u32 	%p1, %r4, 256;
	mov.b32 	%r208, 1;
	@%p1 bra 	$L__BB0_2;
	cvt.u16.u32 	%rs1, %r4;
	div.u16 	%rs2, 256, %rs1;
	cvt.u32.u16 	%r208, %rs2;
$L__BB0_2:
	mul.lo.s32 	%r7, %r208, %r3;
	setp.gt.u32 	%p2, %r7, 255;
	@%p2 bra 	$L__BB0_9;
	add.s32 	%r58, %r208, -1;
	sub.s32 	%r59, 255, %r7;
	min.u32 	%r8, %r58, %r59;
	and.b32  	%r60, %r8, 3;
	setp.eq.s32 	%p3, %r60, 3;
	mov.u32 	%r211, %r7;
	@%p3 bra 	$L__BB0_6;
	add.s32 	%r61, %r8, 1;
	and.b32  	%r62, %r61, 3;
	shl.b32 	%r63, %r7, 2;
	mov.u32 	%r64, _ZZ5countPiS_iE5count;
	add.s32 	%r210, %r64, %r63;
	neg.s32 	%r209, %r62;
	add.s32 	%r211, %r7, %r62;
$L__BB0_5:
	.pragma "nounroll";
	mov.b32 	%r65, 0;
	st.shared.u32 	[%r210], %r65;
	add.s32 	%r210, %r210, 4;
	add.s32 	%r209, %r209, 1;
	setp.ne.s32 	%p4, %r209, 0;
	@%p4 bra 	$L__BB0_5;
$L__BB0_6:
	setp.lt.u32 	%p5, %r8, 3;
	@%p5 bra 	$L__BB0_9;
	add.s32 	%r213, %r211, 4;
	shl.b32 	%r66, %r211, 2;
	mov.u32 	%r67, _ZZ5countPiS_iE5count;
	add.s32 	%r68, %r66, %r67;
	add.s32 	%r212, %r68, 8;
	add.s32 	%r19, %r7, %r208;
$L__BB0_8:
	add.s32 	%r69, %r213, -4;
	mov.b32 	%r70, 0;
	st.shared.u32 	[%r212+-8], %r70;
	st.shared.u32 	[%r212+-4], %r70;
	st.shared.u32 	[%r212], %r70;
	st.shared.u32 	[%r212+4], %r70;
	setp.lt.u32 	%p6, %r213, %r19;
	setp.lt.u32 	%p7, %r69, 252;
	and.pred  	%p8, %p6, %p7;
	add.s32 	%r213, %r213, 4;
	add.s32 	%r212, %r212, 16;
	@%p8 bra 	$L__BB0_8;
$L__BB0_9:
	bar.sync 	0;
	setp.gt.s32 	%p9, %r2, %r56;
	mov.b32 	%r214, 1;
	@%p9 bra 	$L__BB0_11;
	div.u32 	%r214, %r56, %r2;
$L__BB0_11:
	mul.lo.s32 	%r26, %r214, %r1;
	setp.gt.u32 	%p10, %r4, %r214;
	mov.b32 	%r215, 1;
	@%p10 bra 	$L__BB0_13;
	div.u32 	%r215, %r214, %r4;
$L__BB0_13:
	mul.lo.s32 	%r29, %r215, %r3;
	add.s32 	%r218, %r29, %r26;
	setp.eq.s32 	%p11, %r215, 0;
	setp.ge.u32 	%p12, %r29, %r214;
	or.pred  	%p13, %p11, %p12;
	setp.ge.s32 	%p14, %r218, %r56;
	or.pred  	%p15, %p14, %p13;
	@%p15 bra 	$L__BB0_26;
	add.s32 	%r73, %r26, %r214;
	add.s32 	%r74, %r218, %r215;
	min.s32 	%r75, %r74, %r73;
	min.s32 	%r76, %r56, %r75;
	add.s32 	%r77, %r218, 1;
	max.s32 	%r78, %r76, %r77;
	sub.s32 	%r31, %r78, %r218;
	and.b32  	%r32, %r31, 15;
	sub.s32 	%r79, %r26, %r78;
	add.s32 	%r80, %r79, %r29;
	setp.gt.u32 	%p16, %r80, -16;
	@%p16 bra 	$L__BB0_17;
	and.b32  	%r81, %r31, -16;
	neg.s32 	%r216, %r81;
	mul.wide.u32 	%rd14, %r218, 4;
	add.s64 	%rd15, %rd14, %rd1;
	add.s64 	%rd25, %rd15, 32;
$L__BB0_16:
	.pragma "nounroll";
	ld.global.u32 	%r82, [%rd25+-32];
	shl.b32 	%r83, %r82, 2;
	mov.u32 	%r84, _ZZ5countPiS_iE5count;
	add.s32 	%r85, %r84, %r83;
	atom.shared.add.u32 	%r86, [%r85], 1;
	ld.global.u32 	%r87, [%rd25+-28];
	shl.b32 	%r88, %r87, 2;
	add.s32 	%r89, %r84, %r88;
	atom.shared.add.u32 	%r90, [%r89], 1;
	ld.global.u32 	%r91, [%rd25+-24];
	shl.b32 	%r92, %r91, 2;
	add.s32 	%r93, %r84, %r92;
	atom.shared.add.u32 	%r94, [%r93], 1;
	ld.global.u32 	%r95, [%rd25+-20];
	shl.b32 	%r96, %r95, 2;
	add.s32 	%r97, %r84, %r96;
	atom.shared.add.u32 	%r98, [%r97], 1;
	ld.global.u32 	%r99, [%rd25+-16];
	shl.b32 	%r100, %r99, 2;
	add.s32 	%r101, %r84, %r100;
	atom.shared.add.u32 	%r102, [%r101], 1;
	ld.global.u32 	%r103, [%rd25+-12];
	shl.b32 	%r104, %r103, 2;
	add.s32 	%r105, %r84, %r104;
	atom.shared.add.u32 	%r106, [%r105], 1;
	ld.global.u32 	%r107, [%rd25+-8];
	shl.b32 	%r108, %r107, 2;
	add.s32 	%r109, %r84, %r108;
	atom.shared.add.u32 	%r110, [%r109], 1;
	ld.global.u32 	%r111, [%rd25+-4];
	shl.b32 	%r112, %r111, 2;
	add.s32 	%r113, %r84, %r112;
	atom.shared.add.u32 	%r114, [%r113], 1;
	ld.global.u32 	%r115, [%rd25];
	shl.b32 	%r116, %r115, 2;
	add.s32 	%r117, %r84, %r116;
	atom.shared.add.u32 	%r118, [%r117], 1;
	ld.global.u32 	%r119, [%rd25+4];
	shl.b32 	%r120, %r119, 2;
	add.s32 	%r121, %r84, %r120;
	atom.shared.add.u32 	%r122, [%r121], 1;
	ld.global.u32 	%r123, [%rd25+8];
	shl.b32 	%r124, %r123, 2;
	add.s32 	%r125, %r84, %r124;
	atom.shared.add.u32 	%r126, [%r125], 1;
	ld.global.u32 	%r127, [%rd25+12];
	shl.b32 	%r128, %r127, 2;
	add.s32 	%r129, %r84, %r128;
	atom.shared.add.u32 	%r130, [%r129], 1;
	ld.global.u32 	%r131, [%rd25+16];
	shl.b32 	%r132, %r131, 2;
	add.s32 	%r133, %r84, %r132;
	atom.shared.add.u32 	%r134, [%r133], 1;
	ld.global.u32 	%r135, [%rd25+20];
	shl.b32 	%r136, %r135, 2;
	add.s32 	%r137, %r84, %r136;
	atom.shared.add.u32 	%r138, [%r137], 1;
	ld.global.u32 	%r139, [%rd25+24];
	shl.b32 	%r140, %r139, 2;
	add.s32 	%r141, %r84, %r140;
	atom.shared.add.u32 	%r142, [%r141], 1;
	ld.global.u32 	%r143, [%rd25+28];
	shl.b32 	%r144, %r143, 2;
	add.s32 	%r145, %r84, %r144;
	atom.shared.add.u32 	%r146, [%r145], 1;
	add.s32 	%r218, %r218, 16;
	add.s32 	%r216, %r216, 16;
	add.s64 	%rd25, %rd25, 64;
	setp.ne.s32 	%p17, %r216, 0;
	@%p17 bra 	$L__BB0_16;
$L__BB0_17:
	setp.eq.s32 	%p18, %r32, 0;
	@%p18 bra 	$L__BB0_26;
	and.b32  	%r39, %r31, 7;
	setp.lt.u32 	%p19, %r32, 8;
	@%p19 bra 	$L__BB0_20;
	mul.wide.u32 	%rd16, %r218, 4;
	add.s64 	%rd17, %rd1, %rd16;
	ld.global.u32 	%r147, [%rd17];
	shl.b32 	%r148, %r147, 2;
	mov.u32 	%r149, _ZZ5countPiS_iE5count;
	add.s32 	%r150, %r149, %r148;
	atom.shared.add.u32 	%r151, [%r150], 1;
	ld.global.u32 	%r152, [%rd17+4];
	shl.b32 	%r153, %r152, 2;
	add.s32 	%r154, %r149, %r153;
	atom.shared.add.u32 	%r155, [%r154], 1;
	ld.global.u32 	%r156, [%rd17+8];
	shl.b32 	%r157, %r156, 2;
	add.s32 	%r158, %r149, %r157;
	atom.shared.add.u32 	%r159, [%r158], 1;
	ld.global.u32 	%r160, [%rd17+12];
	shl.b32 	%r161, %r160, 2;
	add.s32 	%r162, %r149, %r161;
	atom.shared.add.u32 	%r163, [%r162], 1;
	ld.global.u32 	%r164, [%rd17+16];
	shl.b32 	%r165, %r164, 2;
	add.s32 	%r166, %r149, %r165;
	atom.shared.add.u32 	%r167, [%r166], 1;
	ld.global.u32 	%r168, [%rd17+20];
	shl.b32 	%r169, %r168, 2;
	add.s32 	%r170, %r149, %r169;
	atom.shared.add.u32 	%r171, [%r170], 1;
	ld.global.u32 	%r172, [%rd17+24];
	shl.b32 	%r173, %r172, 2;
	add.s32 	%r174, %r149, %r173;
	atom.shared.add.u32 	%r175, [%r174], 1;
	ld.global.u32 	%r176, [%rd17+28];
	shl.b32 	%r177, %r176, 2;
	add.s32 	%r178, %r149, %r177;
	atom.shared.add.u32 	%r179, [%r178], 1;
	add.s32 	%r218, %r218, 8;
$L__BB0_20:
	setp.eq.s32 	%p20, %r39, 0;
	@%p20 bra 	$L__BB0_26;
	and.b32  	%r42, %r31, 3;
	setp.lt.u32 	%p21, %r39, 4;
	@%p21 bra 	$L__BB0_23;
	mul.wide.u32 	%rd18, %r218, 4;
	add.s64 	%rd19, %rd1, %rd18;
	ld.global.u32 	%r180, [%rd19];
	shl.b32 	%r181, %r180, 2;
	mov.u32 	%r182, _ZZ5countPiS_iE5count;
	add.s32 	%r183, %r182, %r181;
	atom.shared.add.u32 	%r184, [%r183], 1;
	ld.global.u32 	%r185, [%rd19+4];
	shl.b32 	%r186, %r185, 2;
	add.s32 	%r187, %r182, %r186;
	atom.shared.add.u32 	%r188, [%r187], 1;
	ld.global.u32 	%r189, [%rd19+8];
	shl.b32 	%r190, %r189, 2;
	add.s32 	%r191, %r182, %r190;
	atom.shared.add.u32 	%r192, [%r191], 1;
	ld.global.u32 	%r193, [%rd19+12];
	shl.b32 	%r194, %r193, 2;
	add.s32 	%r195, %r182, %r194;
	atom.shared.add.u32 	%r196, [%r195], 1;
	add.s32 	%r218, %r218, 4;
$L__BB0_23:
	setp.eq.s32 	%p22, %r42, 0;
	@%p22 bra 	$L__BB0_26;
	mul.wide.u32 	%rd20, %r218, 4;
	add.s64 	%rd26, %rd1, %rd20;
	neg.s32 	%r221, %r42;
	mov.u32 	%r199, _ZZ5countPiS_iE5count;
$L__BB0_25:
	.pragma "nounroll";
	ld.global.u32 	%r197, [%rd26];
	shl.b32 	%r198, %r197, 2;
	add.s32 	%r200, %r199, %r198;
	atom.shared.add.u32 	%r201, [%r200], 1;
	add.s64 	%rd26, %rd26, 4;
	add.s32 	%r221, %r221, 1;
	setp.ne.s32 	%p23, %r221, 0;
	@%p23 bra 	$L__BB0_25;
$L__BB0_26:
	setp.gt.u32 	%p24, %r4, 256;
	bar.sync 	0;
	mov.b32 	%r222, 1;
	@%p24 bra 	$L__BB0_28;
	cvt.u16.u32 	%rs3, %r4;
	div.u16 	%rs4, 256, %rs3;
	cvt.u32.u16 	%r222, %rs4;
$L__BB0_28:
	mul.lo.s32 	%r50, %r222, %r3;
	shl.b32 	%r203, %r1, 8;
	add.s32 	%r51, %r50, %r203;
	add.s32 	%r204, %r51, %r222;
	add.s32 	%r205, %r203, 256;
	setp.gt.s32 	%p25, %r204, %r205;
	@%p25 bra 	$L__BB0_32;
	cvta.to.global.u64 	%rd21, %rd12;
	mul.wide.u32 	%rd22, %r51, 4;
	add.s64 	%rd8, %rd21, %rd22;
	shl.b32 	%r52, %r222, 2;
	setp.eq.s32 	%p26, %r222, 0;
	@%p26 bra 	$L__BB0_32;
	cvt.u64.u32 	%rd9, %r52;
	shl.b32 	%r206, %r50, 2;
	mov.u32 	%r207, _ZZ5countPiS_iE5count;
	add.s32 	%r223, %r207, %r206;
	mov.b64 	%rd27, 0;
$L__BB0_31:
	ld.shared.u8 	%rs5, [%r223];
	add.s64 	%rd24, %rd8, %rd27;
	st.global.u8 	[%rd24], %rs5;
	add.s64 	%rd27, %rd27, 1;
	add.s32 	%r223, %r223, 1;
	setp.lt.u64 	%p27, %rd27, %rd9;
	@%p27 bra 	$L__BB0_31;
$L__BB0_32:
	ret;

}
	// .globl	_Z5mergePi
.visible .entry _Z5mergePi(
	.param .u64 .ptr .align 1 _Z5mergePi_param_0
)
{
	.reg .pred 	%p<8>;
	.reg .b32 	%r<47>;
	.reg .b64 	%rd<7>;

	ld.param.u64 	%rd2, [_Z5mergePi_param_0];
	mov.u32 	%r1, %nctaid.x;
	mov.u32 	%r2, %ntid.x;
	setp.eq.s32 	%p1, %r1, 1;
	@%p1 bra 	$L__BB1_8;
	cvta.to.global.u64 	%rd1, %rd2;
	mov.u32 	%r3, %ctaid.x;
	mov.b32 	%r42, 2;
	mov.u32 	%r4, %tid.x;
	mov.u32 	%r43, %r1;
$L__BB1_2:
	shl.b32 	%r22, %r43, 8;
	div.u32 	%r23, %r22, %r1;
	shr.u32 	%r7, %r23, 1;
	setp.gt.u32 	%p2, %r2, %r7;
	mov.b32 	%r44, 1;
	@%p2 bra 	$L__BB1_4;
	div.u32 	%r44, %r7, %r2;
$L__BB1_4:
	add.s32 	%r24, %r42, -1;
	and.b32  	%r25, %r24, %r3;
	not.b32 	%r27, %r42;
	and.b32  	%r28, %r27, %r24;
	popc.b32 	%r29, %r28;
	shr.u32 	%r30, %r3, %r29;
	mul.lo.s32 	%r31, %r42, %r30;
	shl.b32 	%r32, %r31, 8;
	mad.lo.s32 	%r10, %r7, %r25, %r32;
	mul.lo.s32 	%r33, %r44, %r4;
	add.s32 	%r46, %r33, %r10;
	setp.eq.s32 	%p3, %r44, 0;
	setp.ge.s32 	%p4, %r33, %r7;
	or.pred  	%p5, %p3, %p4;
	@%p5 bra 	$L__BB1_7;
	add.s32 	%r36, %r10, %r7;
	add.s32 	%r37, %r46, %r44;
	min.s32 	%r12, %r37, %r36;
	shl.b32 	%r38, %r42, 7;
	add.s32 	%r45, %r46, %r38;
$L__BB1_6:
	mul.wide.s32 	%rd3, %r45, 4;
	add.s64 	%rd4, %rd1, %rd3;
	ld.global.u32 	%r39, [%rd4];
	mul.wide.s32 	%rd5, %r46, 4;
	add.s64 	%rd6, %rd1, %rd5;
	ld.global.u32 	%r40, [%rd6];
	add.s32 	%r41, %r40, %r39;
	st.global.u32 	[%rd6], %r41;
	add.s32 	%r46, %r46, 1;
	add.s32 	%r45, %r45, 1;
	setp.lt.s32 	%p6, %r46, %r12;
	@%p6 bra 	$L__BB1_6;
$L__BB1_7:
	bar.sync 	0;
	shr.u32 	%r43, %r43, 1;
	shl.b32 	%r42, %r42, 1;
	setp.ne.s32 	%p7, %r43, 1;
	@%p7 bra 	$L__BB1_2;
$L__BB1_8:
	ret;

}


// ===== COMPILED SASS (sm_100) =====

	.target	sm_100

	.elftype	@"ET_EXEC"


//--------------------- .note.nv.tkinfo           --------------------------
	.section	.note.nv.tkinfo,"",@"SHT_NOTE"
	.sectionflags	@"SHF_NOTE_NV_TKINFO"
	.tkinfo
        /*0018*/ 	.word	0x00000002
        /*0030*/ 	.string	""
        /*0030*/ 	.string	"ptxas"
        /*0030*/ 	.string	"Cuda compilation tools, release 13.0, V13.0.88"
        /*0030*/ 	.string	"Build cuda_13.0.r13.0/compiler.36424714_0"
        /*0030*/ 	.string	"-arch sm_100 -m 64 "



//--------------------- .note.nv.cuinfo           --------------------------
	.section	.note.nv.cuinfo,"",@"SHT_NOTE"
	.sectionflags	@"SHF_NOTE_NV_CUINFO"
        /*0018*/ 	.short	0x0002
        /*001a*/ 	.short	0x0064
        /*001c*/ 	.short	0x0082
	.zero		2


//--------------------- .nv.info                  --------------------------
	.section	.nv.info,"",@"SHT_CUDA_INFO"
	.align	4


	//----- nvinfo : EIATTR_REGCOUNT
	.align		4
        /*0000*/ 	.byte	0x04, 0x2f
        /*0002*/ 	.short	(.L_1 - .L_0)
	.align		4
.L_0:
        /*0004*/ 	.word	index@(_Z5countPiS_i)
        /*0008*/ 	.word	0x00000020


	//----- nvinfo : EIATTR_FRAME_SIZE
	.align		4
.L_1:
        /*000c*/ 	.byte	0x04, 0x11
        /*000e*/ 	.short	(.L_3 - .L_2)
	.align		4
.L_2:
        /*0010*/ 	.word	index@($__internal_0_$__cuda_sm20_div_u16)
        /*0014*/ 	.word	0x00000000


	//----- nvinfo : EIATTR_FRAME_SIZE
	.align		4
.L_3:
        /*0018*/ 	.byte	0x04, 0x11
        /*001a*/ 	.short	(.L_5 - .L_4)
	.align		4
.L_4:
        /*001c*/ 	.word	index@(_Z5countPiS_i)
        /*0020*/ 	.word	0x00000000


	//----- nvinfo : EIATTR_REGCOUNT
	.align		4
.L_5:
        /*0024*/ 	.byte	0x04, 0x2f
        /*0026*/ 	.short	(.L_7 - .L_6)
	.align		4
.L_6:
        /*0028*/ 	.word	index@(_Z5mergePi)
        /*002c*/ 	.word	0x00000014


	//----- nvinfo : EIATTR_FRAME_SIZE
	.align		4
.L_7:
        /*0030*/ 	.byte	0x04, 0x11
        /*0032*/ 	.short	(.L_9 - .L_8)
	.align		4
.L_8:
        /*0034*/ 	.word	index@(_Z5mergePi)
        /*0038*/ 	.word	0x00000000


	//----- nvinfo : EIATTR_MIN_STACK_SIZE
	.align		4
.L_9:
        /*003c*/ 	.byte	0x04, 0x12
        /*003e*/ 	.short	(.L_11 - .L_10)
	.align		4
.L_10:
        /*0040*/ 	.word	index@(_Z5mergePi)
        /*0044*/ 	.word	0x00000000


	//----- nvinfo : EIATTR_MIN_STACK_SIZE
	.align		4
.L_11:
        /*0048*/ 	.byte	0x04, 0x12
        /*004a*/ 	.short	(.L_13 - .L_12)
	.align		4
.L_12:
        /*004c*/ 	.word	index@(_Z5countPiS_i)
        /*0050*/ 	.word	0x00000000
.L_13:


//--------------------- .nv.compat                --------------------------
	.section	.nv.compat,"",@"SHT_CUDA_COMPAT_INFO"
	.align	4
        /*0000*/ 	.byte	0x02, 0x09, 0x00, 0x00, 0x02, 0x02, 0x01, 0x00, 0x02, 0x05, 0x05, 0x00, 0x03, 0x07, 0x01, 0x01
        /*0010*/ 	.byte	0x02, 0x03, 0x00, 0x00, 0x02, 0x06, 0x01, 0x00, 0x04, 0x0b, 0x08, 0x00, 0x01, 0x00, 0x00, 0x00
        /*0020*/ 	.byte	0x00, 0x00, 0x00, 0x00


//--------------------- .nv.info._Z5mergePi       --------------------------
	.section	.nv.info._Z5mergePi,"",@"SHT_CUDA_INFO"
	.sectionflags	@""
	.align	4


	//----- nvinfo : EIATTR_CUDA_API_VERSION
	.align		4
        /*0000*/ 	.byte	0x04, 0x37
        /*0002*/ 	.short	(.L_15 - .L_14)
.L_14:
        /*0004*/ 	.word	0x00000082


	//----- nvinfo : EIATTR_KPARAM_INFO
	.align		4
.L_15:
        /*0008*/ 	.byte	0x04, 0x17
        /*000a*/ 	.short	(.L_17 - .L_16)
.L_16:
        /*000c*/ 	.word	0x00000000
        /*0010*/ 	.short	0x0000
        /*0012*/ 	.short	0x0000
        /*0014*/ 	.byte	0x00, 0xf5, 0x21, 0x00


	//----- nvinfo : EIATTR_SPARSE_MMA_MASK
	.align		4
.L_17:
        /*0018*/ 	.byte	0x03, 0x50
        /*001a*/ 	.short	0x0000


	//----- nvinfo : EIATTR_MAXREG_COUNT
	.align		4
        /*001c*/ 	.byte	0x03, 0x1b
        /*001e*/ 	.short	0x00ff


	//----- nvinfo : EIATTR_NUM_BARRIERS
	.align		4
        /*0020*/ 	.byte	0x02, 0x4c
        /*0022*/ 	.byte	0x01
	.zero		1


	//----- nvinfo : EIATTR_MERCURY_ISA_VERSION
	.align		4
        /*0024*/ 	.byte	0x03, 0x5f
        /*0026*/ 	.short	0x0101


	//----- nvinfo : EIATTR_VRC_CTA_INIT_COUNT
	.align		4
        /*0028*/ 	.byte	0x02, 0x4a
	.zero		1
	.zero		1


	//----- nvinfo : EIATTR_EXIT_INSTR_OFFSETS
	.align		4
        /*002c*/ 	.byte	0x04, 0x1c
        /*002e*/ 	.short	(.L_19 - .L_18)


	//   ....[0]....
.L_18:
        /*0030*/ 	.word	0x00000030


	//   ....[1]....
        /*0034*/ 	.word	0x00000550


	//----- nvinfo : EIATTR_CRS_STACK_SIZE
	.align		4
.L_19:
        /*0038*/ 	.byte	0x04, 0x1e
        /*003a*/ 	.short	(.L_21 - .L_20)
.L_20:
        /*003c*/ 	.word	0x00000000


	//----- nvinfo : EIATTR_CBANK_PARAM_SIZE
	.align		4
.L_21:
        /*0040*/ 	.byte	0x03, 0x19
        /*0042*/ 	.short	0x0008


	//----- nvinfo : EIATTR_PARAM_CBANK
	.align		4
        /*0044*/ 	.byte	0x04, 0x0a
        /*0046*/ 	.short	(.L_23 - .L_22)
	.align		4
.L_22:
        /*0048*/ 	.word	index@(.nv.constant0._Z5mergePi)
        /*004c*/ 	.short	0x0380
        /*004e*/ 	.short	0x0008


	//----- nvinfo : EIATTR_SW_WAR
	.align		4
.L_23:
        /*0050*/ 	.byte	0x04, 0x36
        /*0052*/ 	.short	(.L_25 - .L_24)
.L_24:
        /*0054*/ 	.word	0x00000008
.L_25:


//--------------------- .nv.info._Z5countPiS_i    --------------------------
	.section	.nv.info._Z5countPiS_i,"",@"SHT_CUDA_INFO"
	.sectionflags	@""
	.align	4


	//----- nvinfo : EIATTR_CUDA_API_VERSION
	.align		4
        /*0000*/ 	.byte	0x04, 0x37
        /*0002*/ 	.short	(.L_27 - .L_26)
.L_26:
        /*0004*/ 	.word	0x00000082


	//----- nvinfo : EIATTR_KPARAM_INFO
	.align		4
.L_27:
        /*0008*/ 	.byte	0x04, 0x17
        /*000a*/ 	.short	(.L_29 - .L_28)
.L_28:
        /*000c*/ 	.word	0x00000000
        /*0010*/ 	.short	0x0002
        /*0012*/ 	.short	0x0010
        /*0014*/ 	.byte	0x00, 0xf0, 0x11, 0x00


	//----- nvinfo : EIATTR_KPARAM_INFO
	.align		4
.L_29:
        /*0018*/ 	.byte	0x04, 0x17
        /*001a*/ 	.short	(.L_31 - .L_30)
.L_30:
        /*001c*/ 	.word	0x00000000
        /*0020*/ 	.short	0x0001
        /*0022*/ 	.short	0x0008
        /*0024*/ 	.byte	0x00, 0xf5, 0x21, 0x00


	//----- nvinfo : EIATTR_KPARAM_INFO
	.align		4
.L_31:
        /*0028*/ 	.byte	0x04, 0x17
        /*002a*/ 	.short	(.L_33 - .L_32)
.L_32:
        /*002c*/ 	.word	0x00000000
        /*0030*/ 	.short	0x0000
        /*0032*/ 	.short	0x0000
        /*0034*/ 	.byte	0x00, 0xf5, 0x21, 0x00


	//----- nvinfo : EIATTR_SPARSE_MMA_MASK
	.align		4
.L_33:
        /*0038*/ 	.byte	0x03, 0x50
        /*003a*/ 	.short	0x0000


	//----- nvinfo : EIATTR_MAXREG_COUNT
	.align		4
        /*003c*/ 	.byte	0x03, 0x1b
        /*003e*/ 	.short	0x00ff


	//----- nvinfo : EIATTR_NUM_BARRIERS
	.align		4
        /*0040*/ 	.byte	0x02, 0x4c
        /*0042*/ 	.byte	0x01
	.zero		1


	//----- nvinfo : EIATTR_MERCURY_ISA_VERSION
	.align		4
        /*0044*/ 	.byte	0x03, 0x5f
        /*0046*/ 	.short	0x0101


	//----- nvinfo : EIATTR_VRC_CTA_INIT_COUNT
	.align		4
        /*0048*/ 	.byte	0x02, 0x4a
	.zero		1
	.zero		1


	//----- nvinfo : EIATTR_EXIT_INSTR_OFFSETS
	.align		4
        /*004c*/ 	.byte	0x04, 0x1c
        /*004e*/ 	.short	(.L_35 - .L_34)


	//   ....[0]....
.L_34:
        /*0050*/ 	.word	0x000011a0


	//   ....[1]....
        /*0054*/ 	.word	0x000011c0


	//   ....[2]....
        /*0058*/ 	.word	0x00001610


	//   ....[3]....
        /*005c*/ 	.word	0x00001660


	//----- nvinfo : EIATTR_CRS_STACK_SIZE
	.align		4
.L_35:
        /*0060*/ 	.byte	0x04, 0x1e
        /*0062*/ 	.short	(.L_37 - .L_36)
.L_36:
        /*0064*/ 	.word	0x00000000


	//----- nvinfo : EIATTR_CBANK_PARAM_SIZE
	.align		4
.L_37:
        /*0068*/ 	.byte	0x03, 0x19
        /*006a*/ 	.short	0x0014


	//----- nvinfo : EIATTR_PARAM_CBANK
	.align		4
        /*006c*/ 	.byte	0x04, 0x0a
        /*006e*/ 	.short	(.L_39 - .L_38)
	.align		4
.L_38:
        /*0070*/ 	.word	index@(.nv.constant0._Z5countPiS_i)
        /*0074*/ 	.short	0x0380
        /*0076*/ 	.short	0x0014


	//----- nvinfo : EIATTR_SW_WAR
	.align		4
.L_39:
        /*0078*/ 	.byte	0x04, 0x36
        /*007a*/ 	.short	(.L_41 - .L_40)
.L_40:
        /*007c*/ 	.word	0x00000008
.L_41:


//--------------------- .nv.callgraph             --------------------------
	.section	.nv.callgraph,"",@"SHT_CUDA_CALLGRAPH"
	.align	4
	.sectionentsize	8
	.align		4
        /*0000*/ 	.word	0x00000000
	.align		4
        /*0004*/ 	.word	0xffffffff
	.align		4
        /*0008*/ 	.word	0x00000000
	.align		4
        /*000c*/ 	.word	0xfffffffe
	.align		4
        /*0010*/ 	.word	0x00000000
	.align		4
        /*0014*/ 	.word	0xfffffffd
	.align		4
        /*0018*/ 	.word	0x00000000
	.align		4
        /*001c*/ 	.word	0xfffffffc


//--------------------- .text._Z5mergePi          --------------------------
	.section	.text._Z5mergePi,"ax",@progbits
	.align	128
        .global         _Z5mergePi
        .type           _Z5mergePi,@function
        .size           _Z5mergePi,(.L_x_31 - _Z5mergePi)
        .other          _Z5mergePi,@"STO_CUDA_ENTRY STV_DEFAULT"
_Z5mergePi:
.text._Z5mergePi:
[----:B------:R-:W-:Y:S08]  /*0000*/  LDC R1, c[0x0][0x37c] ;  /* 0x0000df00ff017b82 */ /* 0x000ff00000000800 */
[----:B------:R-:W0:Y:S02]  /*0010*/  LDC R0, c[0x0][0x370] ;  /* 0x0000dc00ff007b82 */ /* 0x000e240000000800 */
[----:B0-----:R-:W-:-:S13]  /*0020*/  ISETP.NE.AND P0, PT, R0, 0x1, PT ;  /* 0x000000010000780c */ /* 0x001fda0003f05270 */
[----:B------:R-:W-:Y:S05]  /*0030*/  @!P0 EXIT ;  /* 0x000000000000894d */ /* 0x000fea0003800000 */
[----:B------:R-:W0:Y:S01]  /*0040*/  S2R R2, SR_CTAID.X ;  /* 0x0000000000027919 */ /* 0x000e220000002500 */
[----:B------:R-:W-:Y:S01]  /*0050*/  IMAD.MOV.U32 R4, RZ, RZ, 0x2 ;  /* 0x00000002ff047424 */ /* 0x000fe200078e00ff */
[----:B------:R-:W1:Y:S01]  /*0060*/  LDCU UR6, c[0x0][0x360] ;  /* 0x00006c00ff0677ac */ /* 0x000e620008000800 */
[----:B------:R-:W-:Y:S01]  /*0070*/  IMAD.MOV.U32 R5, RZ, RZ, R0 ;  /* 0x000000ffff057224 */ /* 0x000fe200078e0000 */
[----:B------:R-:W2:Y:S01]  /*0080*/  S2R R3, SR_TID.X ;  /* 0x0000000000037919 */ /* 0x000ea20000002100 */
[----:B------:R-:W3:Y:S05]  /*0090*/  LDCU.64 UR4, c[0x0][0x358] ;  /* 0x00006b00ff0477ac */ /* 0x000eea0008000a00 */
.L_x_4:
[----:B------:R-:W4:Y:S01]  /*00a0*/  I2F.U32.RP R8, R0 ;  /* 0x0000000000087306 */ /* 0x000f220000209000 */
[----:B------:R-:W-:Y:S02]  /*00b0*/  ISETP.NE.U32.AND P2, PT, R0, RZ, PT ;  /* 0x000000ff0000720c */ /* 0x000fe40003f45070 */
[----:B-1----:R-:W-:-:S05]  /*00c0*/  IADD3 R11, PT, PT, R4, -0x1, RZ ;  /* 0xffffffff040b7810 */ /* 0x002fca0007ffe0ff */
[----:B----4-:R-:W4:Y:S02]  /*00d0*/  MUFU.RCP R8, R8 ;  /* 0x0000000800087308 */ /* 0x010f240000001000 */
[----:B----4-:R-:W-:-:S06]  /*00e0*/  IADD3 R6, PT, PT, R8, 0xffffffe, RZ ;  /* 0x0ffffffe08067810 */ /* 0x010fcc0007ffe0ff */
[----:B------:R4:W5:Y:S02]  /*00f0*/  F2I.FTZ.U32.TRUNC.NTZ R7, R6 ;  /* 0x0000000600077305 */ /* 0x000964000021f000 */
[----:B----4-:R-:W-:Y:S02]  /*0100*/  IMAD.MOV.U32 R6, RZ, RZ, RZ ;  /* 0x000000ffff067224 */ /* 0x010fe400078e00ff */
[----:B-----5:R-:W-:-:S04]  /*0110*/  IMAD.MOV R9, RZ, RZ, -R7 ;  /* 0x000000ffff097224 */ /* 0x020fc800078e0a07 */
[----:B------:R-:W-:-:S04]  /*0120*/  IMAD R9, R9, R0, RZ ;  /* 0x0000000009097224 */ /* 0x000fc800078e02ff */
[----:B------:R-:W-:Y:S01]  /*0130*/  IMAD.HI.U32 R10, R7, R9, R6 ;  /* 0x00000009070a7227 */ /* 0x000fe200078e0006 */
[----:B------:R-:W-:Y:S02]  /*0140*/  SHF.L.U32 R7, R5, 0x8, RZ ;  /* 0x0000000805077819 */ /* 0x000fe400000006ff */
[----:B------:R-:W-:-:S03]  /*0150*/  LOP3.LUT R6, R4, R11, RZ, 0xc, !PT ;  /* 0x0000000b04067212 */ /* 0x000fc600078e0cff */
[----:B------:R-:W-:-:S04]  /*0160*/  IMAD.HI.U32 R10, R10, R7, RZ ;  /* 0x000000070a0a7227 */ /* 0x000fc800078e00ff */
[----:B------:R-:W-:-:S04]  /*0170*/  IMAD.MOV R9, RZ, RZ, -R10 ;  /* 0x000000ffff097224 */ /* 0x000fc800078e0a0a */
[----:B------:R-:W-:-:S05]  /*0180*/  IMAD R7, R0, R9, R7 ;  /* 0x0000000900077224 */ /* 0x000fca00078e0207 */
[----:B------:R-:W-:-:S13]  /*0190*/  ISETP.GE.U32.AND P0, PT, R7, R0, PT ;  /* 0x000000000700720c */ /* 0x000fda0003f06070 */
[----:B------:R-:W-:Y:S02]  /*01a0*/  @P0 IMAD.IADD R7, R7, 0x1, -R0 ;  /* 0x0000000107070824 */ /* 0x000fe400078e0a00 */
[----:B------:R-:W-:-:S03]  /*01b0*/  @P0 VIADD R10, R10, 0x1 ;  /* 0x000000010a0a0836 */ /* 0x000fc60000000000 */
[-C--:B------:R-:W-:Y:S02]  /*01c0*/  ISETP.GE.U32.AND P1, PT, R7, R0.reuse, PT ;  /* 0x000000000700720c */ /* 0x080fe40003f26070 */
[----:B------:R-:W0:Y:S11]  /*01d0*/  POPC R7, R6 ;  /* 0x0000000600077309 */ /* 0x000e360000000000 */
[----:B------:R-:W-:Y:S01]  /*01e0*/  @P1 VIADD R10, R10, 0x1 ;  /* 0x000000010a0a1836 */ /* 0x000fe20000000000 */
[----:B------:R-:W-:-:S02]  /*01f0*/  @!P2 LOP3.LUT R10, RZ, R0, RZ, 0x33, !PT ;  /* 0x00000000ff0aa212 */ /* 0x000fc400078e33ff */
[----:B0-----:R-:W-:Y:S02]  /*0200*/  SHF.R.U32.HI R13, RZ, R7, R2 ;  /* 0x00000007ff0d7219 */ /* 0x001fe40000011602 */
[----:B------:R-:W-:Y:S01]  /*0210*/  SHF.R.U32.HI R8, RZ, 0x1, R10 ;  /* 0x00000001ff087819 */ /* 0x000fe2000001160a */
[----:B------:R-:W-:-:S03]  /*0220*/  HFMA2 R10, -RZ, RZ, 0, 5.9604644775390625e-08 ;  /* 0x00000001ff0a7431 */ /* 0x000fc600000001ff */
[----:B-1----:R-:W-:-:S13]  /*0230*/  ISETP.LT.U32.AND P0, PT, R8, UR6, PT ;  /* 0x0000000608007c0c */ /* 0x002fda000bf01070 */
[----:B------:R-:W-:Y:S05]  /*0240*/  @P0 BRA `(.L_x_0) ;  /* 0x0000000000480947 */ /* 0x000fea0003800000 */
[----:B------:R-:W0:Y:S01]  /*0250*/  I2F.U32.RP R9, UR6 ;  /* 0x0000000600097d06 */ /* 0x000e220008209000 */
[----:B------:R-:W-:-:S07]  /*0260*/  ISETP.NE.U32.AND P2, PT, RZ, UR6, PT ;  /* 0x00000006ff007c0c */ /* 0x000fce000bf45070 */
[----:B0-----:R-:W0:Y:S02]  /*0270*/  MUFU.RCP R9, R9 ;  /* 0x0000000900097308 */ /* 0x001e240000001000 */
[----:B0-----:R-:W-:-:S06]  /*0280*/  VIADD R6, R9, 0xffffffe ;  /* 0x0ffffffe09067836 */ /* 0x001fcc0000000000 */
[----:B------:R0:W1:Y:S02]  /*0290*/  F2I.FTZ.U32.TRUNC.NTZ R7, R6 ;  /* 0x0000000600077305 */ /* 0x000064000021f000 */
[----:B0-----:R-:W-:Y:S01]  /*02a0*/  MOV R6, RZ ;  /* 0x000000ff00067202 */ /* 0x001fe20000000f00 */
[----:B-1----:R-:W-:-:S04]  /*02b0*/  IMAD.MOV R15, RZ, RZ, -R7 ;  /* 0x000000ffff0f7224 */ /* 0x002fc800078e0a07 */
[----:B------:R-:W-:-:S04]  /*02c0*/  IMAD R15, R15, UR6, RZ ;  /* 0x000000060f0f7c24 */ /* 0x000fc8000f8e02ff */
[----:B------:R-:W-:-:S06]  /*02d0*/  IMAD.HI.U32 R7, R7, R15, R6 ;  /* 0x0000000f07077227 */ /* 0x000fcc00078e0006 */
[----:B------:R-:W-:-:S04]  /*02e0*/  IMAD.HI.U32 R10, R7, R8, RZ ;  /* 0x00000008070a7227 */ /* 0x000fc800078e00ff */
[----:B------:R-:W-:-:S04]  /*02f0*/  IMAD.MOV R7, RZ, RZ, -R10 ;  /* 0x000000ffff077224 */ /* 0x000fc800078e0a0a */
[----:B------:R-:W-:-:S05]  /*0300*/  IMAD R7, R7, UR6, R8 ;  /* 0x0000000607077c24 */ /* 0x000fca000f8e0208 */
[----:B------:R-:W-:-:S13]  /*0310*/  ISETP.GE.U32.AND P0, PT, R7, UR6, PT ;  /* 0x0000000607007c0c */ /* 0x000fda000bf06070 */
[----:B------:R-:W-:Y:S01]  /*0320*/  @P0 IADD3 R7, PT, PT, R7, -UR6, RZ ;  /* 0x8000000607070c10 */ /* 0x000fe2000fffe0ff */
[----:B------:R-:W-:-:S03]  /*0330*/  @P0 VIADD R10, R10, 0x1 ;  /* 0x000000010a0a0836 */ /* 0x000fc60000000000 */
[----:B------:R-:W-:-:S13]  /*0340*/  ISETP.GE.U32.AND P1, PT, R7, UR6, PT ;  /* 0x0000000607007c0c */ /* 0x000fda000bf26070 */
[----:B------:R-:W-:Y:S02]  /*0350*/  @P1 IADD3 R10, PT, PT, R10, 0x1, RZ ;  /* 0x000000010a0a1810 */ /* 0x000fe40007ffe0ff */
[----:B------:R-:W-:-:S07]  /*0360*/  @!P2 LOP3.LUT R10, RZ, UR6, RZ, 0x33, !PT ;  /* 0x00000006ff0aac12 */ /* 0x000fce000f8e33ff */
.L_x_0:
[----:B--2---:R-:W-:Y:S01]  /*0370*/  IMAD R9, R3, R10, RZ ;  /* 0x0000000a03097224 */ /* 0x004fe200078e02ff */
[----:B------:R-:W-:Y:S01]  /*0380*/  LOP3.LUT R11, R11, R2, RZ, 0xc0, !PT ;  /* 0x000000020b0b7212 */ /* 0x000fe200078ec0ff */
[----:B------:R-:W-:Y:S01]  /*0390*/  IMAD R13, R13, R4, RZ ;  /* 0x000000040d0d7224 */ /* 0x000fe200078e02ff */
[----:B------:R-:W-:Y:S02]  /*03a0*/  BSSY.RECONVERGENT B0, `(.L_x_1) ;  /* 0x0000015000007945 */ /* 0x000fe40003800200 */
[----:B------:R-:W-:Y:S01]  /*03b0*/  ISETP.GE.AND P0, PT, R9, R8, PT ;  /* 0x000000080900720c */ /* 0x000fe20003f06270 */
[----:B------:R-:W-:-:S03]  /*03c0*/  IMAD.SHL.U32 R13, R13, 0x100, RZ ;  /* 0x000001000d0d7824 */ /* 0x000fc600078e00ff */
[----:B------:R-:W-:Y:S01]  /*03d0*/  ISETP.EQ.OR P0, PT, R10, RZ, P0 ;  /* 0x000000ff0a00720c */ /* 0x000fe20000702670 */
[----:B------:R-:W-:-:S12]  /*03e0*/  IMAD R11, R8, R11, R13 ;  /* 0x0000000b080b7224 */ /* 0x000fd800078e020d */
[----:B------:R-:W-:Y:S05]  /*03f0*/  @P0 BRA `(.L_x_2) ;  /* 0x00000000003c0947 */ /* 0x000fea0003800000 */
[----:B------:R-:W0:Y:S01]  /*0400*/  LDC.64 R6, c[0x0][0x380] ;  /* 0x0000e000ff067b82 */ /* 0x000e220000000a00 */
[----:B------:R-:W-:Y:S01]  /*0410*/  IMAD.IADD R8, R8, 0x1, R11 ;  /* 0x0000000108087824 */ /* 0x000fe200078e020b */
[----:B------:R-:W-:-:S04]  /*0420*/  IADD3 R13, PT, PT, R11, R9, RZ ;  /* 0x000000090b0d7210 */ /* 0x000fc80007ffe0ff */
[----:B------:R-:W-:Y:S02]  /*0430*/  VIADDMNMX R12, R13, R10, R8, PT ;  /* 0x0000000a0d0c7246 */ /* 0x000fe40003800108 */
[----:B------:R-:W-:-:S07]  /*0440*/  LEA R15, R4, R13, 0x7 ;  /* 0x0000000d040f7211 */ /* 0x000fce00078e38ff */
.L_x_3:
[----:B0-----:R-:W-:-:S04]  /*0450*/  IMAD.WIDE R8, R15, 0x4, R6 ;  /* 0x000000040f087825 */ /* 0x001fc800078e0206 */
[C---:B-1----:R-:W-:Y:S02]  /*0460*/  IMAD.WIDE R10, R13.reuse, 0x4, R6 ;  /* 0x000000040d0a7825 */ /* 0x042fe400078e0206 */
[----:B---3--:R-:W2:Y:S04]  /*0470*/  LDG.E R8, desc[UR4][R8.64] ;  /* 0x0000000408087981 */ /* 0x008ea8000c1e1900 */
[----:B------:R-:W2:Y:S01]  /*0480*/  LDG.E R17, desc[UR4][R10.64] ;  /* 0x000000040a117981 */ /* 0x000ea2000c1e1900 */
[----:B------:R-:W-:Y:S01]  /*0490*/  IADD3 R13, PT, PT, R13, 0x1, RZ ;  /* 0x000000010d0d7810 */ /* 0x000fe20007ffe0ff */
[----:B------:R-:W-:-:S03]  /*04a0*/  VIADD R15, R15, 0x1 ;  /* 0x000000010f0f7836 */ /* 0x000fc60000000000 */
[----:B------:R-:W-:Y:S01]  /*04b0*/  ISETP.GE.AND P0, PT, R13, R12, PT ;  /* 0x0000000c0d00720c */ /* 0x000fe20003f06270 */
[----:B--2---:R-:W-:-:S05]  /*04c0*/  IMAD.IADD R17, R8, 0x1, R17 ;  /* 0x0000000108117824 */ /* 0x004fca00078e0211 */
[----:B------:R1:W-:Y:S07]  /*04d0*/  STG.E desc[UR4][R10.64], R17 ;  /* 0x000000110a007986 */ /* 0x0003ee000c101904 */
[----:B------:R-:W-:Y:S05]  /*04e0*/  @!P0 BRA `(.L_x_3) ;  /* 0xfffffffc00d88947 */ /* 0x000fea000383ffff */
.L_x_2:
[----:B---3--:R-:W-:Y:S05]  /*04f0*/  BSYNC.RECONVERGENT B0 ;  /* 0x0000000000007941 */ /* 0x008fea0003800200 */
.L_x_1:
[----:B------:R-:W-:Y:S01]  /*0500*/  SHF.R.U32.HI R5, RZ, 0x1, R5 ;  /* 0x00000001ff057819 */ /* 0x000fe20000011605 */
[----:B------:R-:W-:Y:S01]  /*0510*/  BAR.SYNC.DEFER_BLOCKING 0x0 ;  /* 0x0000000000007b1d */ /* 0x000fe20000010000 */
[----:B------:R-:W-:Y:S02]  /*0520*/  SHF.L.U32 R4, R4, 0x1, RZ ;  /* 0x0000000104047819 */ /* 0x000fe400000006ff */
[----:B------:R-:W-:-:S13]  /*0530*/  ISETP.NE.AND P0, PT, R5, 0x1, PT ;  /* 0x000000010500780c */ /* 0x000fda0003f05270 */
[----:B------:R-:W-:Y:S05]  /*0540*/  @P0 BRA `(.L_x_4) ;  /* 0xfffffff800d40947 */ /* 0x000fea000383ffff */
[----:B------:R-:W-:Y:S05]  /*0550*/  EXIT ;  /* 0x000000000000794d */ /* 0x000fea0003800000 */
.L_x_5:
[----:B------:R-:W-:-:S00]  /*0560*/  BRA `(.L_x_5) ;  /* 0xfffffffc00fc7947 */ /* 0x000fc0000383ffff */
[----:B------:R-:W-:-:S00]  /*0570*/  NOP ;  /* 0x0000000000007918 */ /* 0x000fc00000000000 */
        /* <DEDUP_REMOVED lines=8> */
.L_x_31:


//--------------------- .text._Z5countPiS_i       --------------------------
	.section	.text._Z5countPiS_i,"ax",@progbits
	.align	128
        .global         _Z5countPiS_i
        .type           _Z5countPiS_i,@function
        .size           _Z5countPiS_i,(.L_x_30 - _Z5countPiS_i)
        .other          _Z5countPiS_i,@"STO_CUDA_ENTRY STV_DEFAULT"
_Z5countPiS_i:
.text._Z5countPiS_i:
[----:B------:R-:W-:Y:S01]  /*0000*/  LDC R1, c[0x0][0x37c] ;  /* 0x0000df00ff017b82 */ /* 0x000fe20000000800 */
[----:B------:R-:W0:Y:S07]  /*0010*/  LDCU UR6, c[0x0][0x370] ;  /* 0x00006e00ff0677ac */ /* 0x000e2e0008000800 */
[----:B------:R-:W1:Y:S01]  /*0020*/  LDC R0, c[0x0][0x360] ;  /* 0x0000d800ff007b82 */ /* 0x000e620000000800 */
[----:B------:R-:W2:Y:S01]  /*0030*/  S2R R4, SR_CTAID.X ;  /* 0x0000000000047919 */ /* 0x000ea20000002500 */
[----:B------:R-:W-:Y:S01]  /*0040*/  IMAD.MOV.U32 R2, RZ, RZ, 0x1 ;  /* 0x00000001ff027424 */ /* 0x000fe200078e00ff */
[----:B------:R-:W-:Y:S01]  /*0050*/  UMOV UR7, 0x100 ;  /* 0x0000010000077882 */ /* 0x000fe20000000000 */
[----:B------:R-:W3:Y:S01]  /*0060*/  S2R R5, SR_TID.X ;  /* 0x0000000000057919 */ /* 0x000ee20000002100 */
[----:B-1----:R-:W-:-:S13]  /*0070*/  ISETP.GT.U32.AND P0, PT, R0, 0x100, PT ;  /* 0x000001000000780c */ /* 0x002fda0003f04070 */
[----:B0-23--:R-:W-:Y:S05]  /*0080*/  @P0 BRA `(.L_x_6) ;  /* 0x0000000000100947 */ /* 0x00dfea0003800000 */
[----:B------:R-:W-:Y:S02]  /*0090*/  LOP3.LUT R8, R0, 0xffff, RZ, 0xc0, !PT ;  /* 0x0000ffff00087812 */ /* 0x000fe400078ec0ff */
[----:B------:R-:W-:-:S07]  /*00a0*/  MOV R9, 0xc0 ;  /* 0x000000c000097802 */ /* 0x000fce0000000f00 */
[----:B------:R-:W-:Y:S05]  /*00b0*/  CALL.REL.NOINC `($__internal_0_$__cuda_sm20_div_u16) ;  /* 0x00000014006c7944 */ /* 0x000fea0003c00000 */
[----:B------:R-:W-:-:S07]  /*00c0*/  LOP3.LUT R2, R8, 0xffff, RZ, 0xc0, !PT ;  /* 0x0000ffff08027812 */ /* 0x000fce00078ec0ff */
.L_x_6:
[----:B------:R-:W-:Y:S01]  /*00d0*/  IMAD R9, R5, R2, RZ ;  /* 0x0000000205097224 */ /* 0x000fe200078e02ff */
[----:B------:R-:W-:Y:S04]  /*00e0*/  BSSY.RECONVERGENT B0, `(.L_x_7) ;  /* 0x000002b000007945 */ /* 0x000fe80003800200 */
[----:B------:R-:W-:-:S13]  /*00f0*/  ISETP.GT.U32.AND P0, PT, R9, 0xff, PT ;  /* 0x000000ff0900780c */ /* 0x000fda0003f04070 */
[----:B------:R-:W-:Y:S05]  /*0100*/  @P0 BRA `(.L_x_8) ;  /* 0x0000000000a00947 */ /* 0x000fea0003800000 */
[----:B------:R-:W-:Y:S01]  /*0110*/  IADD3 R3, PT, PT, -R9, 0xff, RZ ;  /* 0x000000ff09037810 */ /* 0x000fe20007ffe1ff */
[----:B------:R-:W-:Y:S03]  /*0120*/  BSSY.RECONVERGENT B1, `(.L_x_9) ;  /* 0x0000014000017945 */ /* 0x000fe60003800200 */
[----:B------:R-:W-:-:S04]  /*0130*/  VIADDMNMX.U32 R6, R2, 0xffffffff, R3, PT ;  /* 0xffffffff02067846 */ /* 0x000fc80003800003 */
[C---:B------:R-:W-:Y:S02]  /*0140*/  LOP3.LUT R3, R6.reuse, 0x3, RZ, 0xc0, !PT ;  /* 0x0000000306037812 */ /* 0x040fe400078ec0ff */
[----:B------:R-:W-:Y:S02]  /*0150*/  ISETP.GE.U32.AND P1, PT, R6, 0x3, PT ;  /* 0x000000030600780c */ /* 0x000fe40003f26070 */
[----:B------:R-:W-:Y:S01]  /*0160*/  ISETP.NE.AND P0, PT, R3, 0x3, PT ;  /* 0x000000030300780c */ /* 0x000fe20003f05270 */
[----:B------:R-:W-:-:S12]  /*0170*/  IMAD.MOV.U32 R3, RZ, RZ, R9 ;  /* 0x000000ffff037224 */ /* 0x000fd800078e0009 */
[----:B------:R-:W-:Y:S05]  /*0180*/  @!P0 BRA `(.L_x_10) ;  /* 0x0000000000348947 */ /* 0x000fea0003800000 */
[----:B------:R-:W0:Y:S01]  /*0190*/  S2UR UR5, SR_CgaCtaId ;  /* 0x00000000000579c3 */ /* 0x000e220000008800 */
[----:B------:R-:W-:Y:S01]  /*01a0*/  VIADD R3, R6, 0x1 ;  /* 0x0000000106037836 */ /* 0x000fe20000000000 */
[----:B------:R-:W-:-:S04]  /*01b0*/  UMOV UR4, 0x400 ;  /* 0x0000040000047882 */ /* 0x000fc80000000000 */
[----:B------:R-:W-:-:S05]  /*01c0*/  LOP3.LUT R6, R3, 0x3, RZ, 0xc0, !PT ;  /* 0x0000000303067812 */ /* 0x000fca00078ec0ff */
[--C-:B------:R-:W-:Y:S02]  /*01d0*/  IMAD.IADD R3, R9, 0x1, R6.reuse ;  /* 0x0000000109037824 */ /* 0x100fe400078e0206 */
[----:B------:R-:W-:Y:S01]  /*01e0*/  IMAD.MOV R7, RZ, RZ, -R6 ;  /* 0x000000ffff077224 */ /* 0x000fe200078e0a06 */
[----:B0-----:R-:W-:-:S06]  /*01f0*/  ULEA UR4, UR5, UR4, 0x18 ;  /* 0x0000000405047291 */ /* 0x001fcc000f8ec0ff */
[----:B------:R-:W-:-:S07]  /*0200*/  LEA R6, R9, UR4, 0x2 ;  /* 0x0000000409067c11 */ /* 0x000fce000f8e10ff */
.L_x_11:
[----:B------:R-:W-:Y:S01]  /*0210*/  VIADD R7, R7, 0x1 ;  /* 0x0000000107077836 */ /* 0x000fe20000000000 */
[----:B------:R0:W-:Y:S04]  /*0220*/  STS [R6], RZ ;  /* 0x000000ff06007388 */ /* 0x0001e80000000800 */
[----:B------:R-:W-:Y:S01]  /*0230*/  ISETP.NE.AND P0, PT, R7, RZ, PT ;  /* 0x000000ff0700720c */ /* 0x000fe20003f05270 */
[----:B0-----:R-:W-:-:S12]  /*0240*/  VIADD R6, R6, 0x4 ;  /* 0x0000000406067836 */ /* 0x001fd80000000000 */
[----:B------:R-:W-:Y:S05]  /*0250*/  @P0 BRA `(.L_x_11) ;  /* 0xfffffffc00ec0947 */ /* 0x000fea000383ffff */
.L_x_10:
[----:B------:R-:W-:Y:S05]  /*0260*/  BSYNC.RECONVERGENT B1 ;  /* 0x0000000000017941 */ /* 0x000fea0003800200 */
.L_x_9:
[----:B------:R-:W-:Y:S05]  /*0270*/  @!P1 BRA `(.L_x_8) ;  /* 0x0000000000449947 */ /* 0x000fea0003800000 */
[----:B------:R-:W0:Y:S01]  /*0280*/  S2UR UR5, SR_CgaCtaId ;  /* 0x00000000000579c3 */ /* 0x000e220000008800 */
[----:B------:R-:W-:Y:S01]  /*0290*/  UMOV UR4, 0x400 ;  /* 0x0000040000047882 */ /* 0x000fe20000000000 */
[----:B------:R-:W-:Y:S01]  /*02a0*/  IMAD.IADD R8, R9, 0x1, R2 ;  /* 0x0000000109087824 */ /* 0x000fe200078e0202 */
[----:B0-----:R-:W-:-:S06]  /*02b0*/  ULEA UR4, UR5, UR4, 0x18 ;  /* 0x0000000405047291 */ /* 0x001fcc000f8ec0ff */
[C---:B------:R-:W-:Y:S01]  /*02c0*/  LEA R6, R3.reuse, UR4, 0x2 ;  /* 0x0000000403067c11 */ /* 0x040fe2000f8e10ff */
[----:B------:R-:W-:-:S04]  /*02d0*/  VIADD R3, R3, 0x4 ;  /* 0x0000000403037836 */ /* 0x000fc80000000000 */
[----:B------:R-:W-:-:S07]  /*02e0*/  VIADD R6, R6, 0x8 ;  /* 0x0000000806067836 */ /* 0x000fce0000000000 */
.L_x_12:
[C---:B------:R-:W-:Y:S01]  /*02f0*/  VIADD R2, R3.reuse, 0xfffffffc ;  /* 0xfffffffc03027836 */ /* 0x040fe20000000000 */
[C---:B------:R-:W-:Y:S01]  /*0300*/  ISETP.LT.U32.AND P1, PT, R3.reuse, R8, PT ;  /* 0x000000080300720c */ /* 0x040fe20003f21070 */
[----:B------:R-:W-:Y:S01]  /*0310*/  STS [R6+-0x8], RZ ;  /* 0xfffff8ff06007388 */ /* 0x000fe20000000800 */
[----:B------:R-:W-:Y:S02]  /*0320*/  VIADD R3, R3, 0x4 ;  /* 0x0000000403037836 */ /* 0x000fe40000000000 */
[----:B------:R-:W-:Y:S01]  /*0330*/  ISETP.GE.U32.AND P0, PT, R2, 0xfc, PT ;  /* 0x000000fc0200780c */ /* 0x000fe20003f06070 */
[----:B------:R-:W-:Y:S04]  /*0340*/  STS [R6+-0x4], RZ ;  /* 0xfffffcff06007388 */ /* 0x000fe80000000800 */
[----:B------:R-:W-:Y:S04]  /*0350*/  STS [R6], RZ ;  /* 0x000000ff06007388 */ /* 0x000fe80000000800 */
[----:B------:R0:W-:Y:S02]  /*0360*/  STS [R6+0x4], RZ ;  /* 0x000004ff06007388 */ /* 0x0001e40000000800 */
[----:B0-----:R-:W-:-:S02]  /*0370*/  VIADD R6, R6, 0x10 ;  /* 0x0000001006067836 */ /* 0x001fc40000000000 */
[----:B------:R-:W-:Y:S05]  /*0380*/  @!P0 BRA P1, `(.L_x_12) ;  /* 0xfffffffc00d88947 */ /* 0x000fea000083ffff */
.L_x_8:
[----:B------:R-:W-:Y:S05]  /*0390*/  BSYNC.RECONVERGENT B0 ;  /* 0x0000000000007941 */ /* 0x000fea0003800200 */
.L_x_7:
[----:B------:R-:W0:Y:S01]  /*03a0*/  LDC R2, c[0x0][0x390] ;  /* 0x0000e400ff027b82 */ /* 0x000e220000000800 */
[----:B------:R-:W-:-:S07]  /*03b0*/  IMAD.MOV.U32 R3, RZ, RZ, 0x1 ;  /* 0x00000001ff037424 */ /* 0x000fce00078e00ff */
[----:B------:R-:W-:Y:S01]  /*03c0*/  BAR.SYNC.DEFER_BLOCKING 0x0 ;  /* 0x0000000000007b1d */ /* 0x000fe20000010000 */
[----:B0-----:R-:W-:-:S13]  /*03d0*/  ISETP.LT.AND P0, PT, R2, UR6, PT ;  /* 0x0000000602007c0c */ /* 0x001fda000bf01270 */
[----:B------:R-:W-:Y:S05]  /*03e0*/  @P0 BRA `(.L_x_13) ;  /* 0x0000000000480947 */ /* 0x000fea0003800000 */
[----:B------:R-:W0:Y:S01]  /*03f0*/  I2F.U32.RP R3, UR6 ;  /* 0x0000000600037d06 */ /* 0x000e220008209000 */
[----:B------:R-:W-:-:S07]  /*0400*/  ISETP.NE.U32.AND P2, PT, RZ, UR6, PT ;  /* 0x00000006ff007c0c */ /* 0x000fce000bf45070 */
[----:B0-----:R-:W0:Y:S02]  /*0410*/  MUFU.RCP R3, R3 ;  /* 0x0000000300037308 */ /* 0x001e240000001000 */
[----:B0-----:R-:W-:-:S06]  /*0420*/  VIADD R6, R3, 0xffffffe ;  /* 0x0ffffffe03067836 */ /* 0x001fcc0000000000 */
[----:B------:R0:W1:Y:S02]  /*0430*/  F2I.FTZ.U32.TRUNC.NTZ R7, R6 ;  /* 0x0000000600077305 */ /* 0x000064000021f000 */
[----:B0-----:R-:W-:Y:S02]  /*0440*/  IMAD.MOV.U32 R6, RZ, RZ, RZ ;  /* 0x000000ffff067224 */ /* 0x001fe400078e00ff */
[----:B-1----:R-:W-:-:S04]  /*0450*/  IMAD.MOV R9, RZ, RZ, -R7 ;  /* 0x000000ffff097224 */ /* 0x002fc800078e0a07 */
[----:B------:R-:W-:-:S04]  /*0460*/  IMAD R9, R9, UR6, RZ ;  /* 0x0000000609097c24 */ /* 0x000fc8000f8e02ff */
[----:B------:R-:W-:-:S06]  /*0470*/  IMAD.HI.U32 R7, R7, R9, R6 ;  /* 0x0000000907077227 */ /* 0x000fcc00078e0006 */
[----:B------:R-:W-:-:S04]  /*0480*/  IMAD.HI.U32 R3, R7, R2, RZ ;  /* 0x0000000207037227 */ /* 0x000fc800078e00ff */
[----:B------:R-:W-:-:S04]  /*0490*/  IMAD.MOV R7, RZ, RZ, -R3 ;  /* 0x000000ffff077224 */ /* 0x000fc800078e0a03 */
[----:B------:R-:W-:-:S05]  /*04a0*/  IMAD R7, R7, UR6, R2 ;  /* 0x0000000607077c24 */ /* 0x000fca000f8e0202 */
[----:B------:R-:W-:-:S13]  /*04b0*/  ISETP.GE.U32.AND P0, PT, R7, UR6, PT ;  /* 0x0000000607007c0c */ /* 0x000fda000bf06070 */
[----:B------:R-:W-:Y:S02]  /*04c0*/  @P0 VIADD R7, R7, -UR6 ;  /* 0x8000000607070c36 */ /* 0x000fe40008000000 */
[----:B------:R-:W-:-:S03]  /*04d0*/  @P0 VIADD R3, R3, 0x1 ;  /* 0x0000000103030836 */ /* 0x000fc60000000000 */
[----:B------:R-:W-:-:S13]  /*04e0*/  ISETP.GE.U32.AND P1, PT, R7, UR6, PT ;  /* 0x0000000607007c0c */ /* 0x000fda000bf26070 */
[----:B------:R-:W-:Y:S01]  /*04f0*/  @P1 VIADD R3, R3, 0x1 ;  /* 0x0000000103031836 */ /* 0x000fe20000000000 */
[----:B------:R-:W-:-:S07]  /*0500*/  @!P2 LOP3.LUT R3, RZ, UR6, RZ, 0x33, !PT ;  /* 0x00000006ff03ac12 */ /* 0x000fce000f8e33ff */
.L_x_13:
[----:B------:R-:W-:Y:S01]  /*0510*/  ISETP.GT.U32.AND P0, PT, R0, R3, PT ;  /* 0x000000030000720c */ /* 0x000fe20003f04070 */
[----:B------:R-:W-:-:S12]  /*0520*/  IMAD.MOV.U32 R7, RZ, RZ, 0x1 ;  /* 0x00000001ff077424 */ /* 0x000fd800078e00ff */
[----:B------:R-:W-:Y:S05]  /*0530*/  @P0 BRA `(.L_x_14) ;  /* 0x0000000000480947 */ /* 0x000fea0003800000 */
[----:B------:R-:W0:Y:S01]  /*0540*/  I2F.U32.RP R8, R0 ;  /* 0x0000000000087306 */ /* 0x000e220000209000 */
[----:B------:R-:W-:-:S07]  /*0550*/  ISETP.NE.U32.AND P2, PT, R0, RZ, PT ;  /* 0x000000ff0000720c */ /* 0x000fce0003f45070 */
[----:B0-----:R-:W0:Y:S02]  /*0560*/  MUFU.RCP R8, R8 ;  /* 0x0000000800087308 */ /* 0x001e240000001000 */
[----:B0-----:R-:W-:-:S06]  /*0570*/  VIADD R6, R8, 0xffffffe ;  /* 0x0ffffffe08067836 */ /* 0x001fcc0000000000 */
[----:B------:R0:W1:Y:S02]  /*0580*/  F2I.FTZ.U32.TRUNC.NTZ R7, R6 ;  /* 0x0000000600077305 */ /* 0x000064000021f000 */
[----:B0-----:R-:W-:Y:S02]  /*0590*/  IMAD.MOV.U32 R6, RZ, RZ, RZ ;  /* 0x000000ffff067224 */ /* 0x001fe400078e00ff */
[----:B-1----:R-:W-:-:S04]  /*05a0*/  IMAD.MOV R9, RZ, RZ, -R7 ;  /* 0x000000ffff097224 */ /* 0x002fc800078e0a07 */
[----:B------:R-:W-:-:S04]  /*05b0*/  IMAD R9, R9, R0, RZ ;  /* 0x0000000009097224 */ /* 0x000fc800078e02ff */
[----:B------:R-:W-:-:S06]  /*05c0*/  IMAD.HI.U32 R10, R7, R9, R6 ;  /* 0x00000009070a7227 */ /* 0x000fcc00078e0006 */
[----:B------:R-:W-:-:S04]  /*05d0*/  IMAD.HI.U32 R7, R10, R3, RZ ;  /* 0x000000030a077227 */ /* 0x000fc800078e00ff */
[----:B------:R-:W-:-:S04]  /*05e0*/  IMAD.MOV R9, RZ, RZ, -R7 ;  /* 0x000000ffff097224 */ /* 0x000fc800078e0a07 */
[----:B------:R-:W-:-:S05]  /*05f0*/  IMAD R9, R0, R9, R3 ;  /* 0x0000000900097224 */ /* 0x000fca00078e0203 */
[----:B------:R-:W-:-:S13]  /*0600*/  ISETP.GE.U32.AND P0, PT, R9, R0, PT ;  /* 0x000000000900720c */ /* 0x000fda0003f06070 */
[----:B------:R-:W-:Y:S02]  /*0610*/  @P0 IMAD.IADD R9, R9, 0x1, -R0 ;  /* 0x0000000109090824 */ /* 0x000fe400078e0a00 */
[----:B------:R-:W-:-:S03]  /*0620*/  @P0 VIADD R7, R7, 0x1 ;  /* 0x0000000107070836 */ /* 0x000fc60000000000 */
[----:B------:R-:W-:-:S13]  /*0630*/  ISETP.GE.U32.AND P1, PT, R9, R0, PT ;  /* 0x000000000900720c */ /* 0x000fda0003f26070 */
[----:B------:R-:W-:Y:S01]  /*0640*/  @P1 VIADD R7, R7, 0x1 ;  /* 0x0000000107071836 */ /* 0x000fe20000000000 */
[----:B------:R-:W-:-:S07]  /*0650*/  @!P2 LOP3.LUT R7, RZ, R0, RZ, 0x33, !PT ;  /* 0x00000000ff07a212 */ /* 0x000fce00078e33ff */
.L_x_14:
[----:B------:R-:W-:Y:S01]  /*0660*/  IMAD R9, R5, R7, RZ ;  /* 0x0000000705097224 */ /* 0x000fe200078e02ff */
[----:B------:R-:W0:Y:S01]  /*0670*/  LDCU.64 UR8, c[0x0][0x358] ;  /* 0x00006b00ff0877ac */ /* 0x000e220008000a00 */
[----:B------:R-:W-:-:S03]  /*0680*/  IMAD R8, R4, R3, RZ ;  /* 0x0000000304087224 */ /* 0x000fc600078e02ff */
[----:B------:R-:W-:Y:S01]  /*0690*/  ISETP.GE.U32.AND P0, PT, R9, R3, PT ;  /* 0x000000030900720c */ /* 0x000fe20003f06070 */
[----:B------:R-:W-:-:S03]  /*06a0*/  IMAD.IADD R6, R8, 0x1, R9 ;  /* 0x0000000108067824 */ /* 0x000fc600078e0209 */
[----:B------:R-:W-:-:S04]  /*06b0*/  ISETP.EQ.OR P0, PT, R7, RZ, P0 ;  /* 0x000000ff0700720c */ /* 0x000fc80000702670 */
[----:B------:R-:W-:-:S13]  /*06c0*/  ISETP.GE.OR P0, PT, R6, R2, P0 ;  /* 0x000000020600720c */ /* 0x000fda0000706670 */
[----:B0-----:R-:W-:Y:S05]  /*06d0*/  @P0 BRA `(.L_x_15) ;  /* 0x0000000800780947 */ /* 0x001fea0003800000 */
[----:B------:R-:W-:Y:S01]  /*06e0*/  IMAD.IADD R3, R8, 0x1, R3 ;  /* 0x0000000108037824 */ /* 0x000fe200078e0203 */
[----:B------:R-:W-:Y:S04]  /*06f0*/  BSSY B0, `(.L_x_16) ;  /* 0x000004a000007945 */ /* 0x000fe80003800000 */
[----:B------:R-:W-:-:S04]  /*0700*/  VIADDMNMX R3, R6, R7, R3, PT ;  /* 0x0000000706037246 */ /* 0x000fc80003800103 */
[----:B------:R-:W-:-:S04]  /*0710*/  VIMNMX R3, PT, PT, R3, R2, PT ;  /* 0x0000000203037248 */ /* 0x000fc80003fe0100 */
[----:B------:R-:W-:-:S05]  /*0720*/  VIADDMNMX R3, R6, 0x1, R3, !PT ;  /* 0x0000000106037846 */ /* 0x000fca0007800103 */
[----:B------:R-:W-:Y:S01]  /*0730*/  IMAD.IADD R7, R3, 0x1, -R6 ;  /* 0x0000000103077824 */ /* 0x000fe200078e0a06 */
[----:B------:R-:W-:-:S04]  /*0740*/  IADD3 R3, PT, PT, R9, R8, -R3 ;  /* 0x0000000809037210 */ /* 0x000fc80007ffe803 */
[----:B------:R-:W-:Y:S02]  /*0750*/  ISETP.GT.U32.AND P1, PT, R3, -0x10, PT ;  /* 0xfffffff00300780c */ /* 0x000fe40003f24070 */
[----:B------:R-:W-:-:S04]  /*0760*/  LOP3.LUT R16, R7, 0xf, RZ, 0xc0, !PT ;  /* 0x0000000f07107812 */ /* 0x000fc800078ec0ff */
[----:B------:R-:W-:-:S07]  /*0770*/  ISETP.NE.AND P0, PT, R16, RZ, PT ;  /* 0x000000ff1000720c */ /* 0x000fce0003f05270 */
[----:B------:R-:W-:Y:S06]  /*0780*/  @P1 BRA `(.L_x_17) ;  /* 0x0000000400001947 */ /* 0x000fec0003800000 */
[----:B------:R-:W0:Y:S01]  /*0790*/  LDC.64 R2, c[0x0][0x380] ;  /* 0x0000e000ff027b82 */ /* 0x000e220000000a00 */
[----:B------:R-:W1:Y:S01]  /*07a0*/  S2R R11, SR_CgaCtaId ;  /* 0x00000000000b7919 */ /* 0x000e620000008800 */
[----:B------:R-:W-:Y:S02]  /*07b0*/  LOP3.LUT R9, R7, 0xfffffff0, RZ, 0xc0, !PT ;  /* 0xfffffff007097812 */ /* 0x000fe400078ec0ff */
[----:B------:R-:W-:-:S03]  /*07c0*/  MOV R8, 0x400 ;  /* 0x0000040000087802 */ /* 0x000fc60000000f00 */
[----:B------:R-:W-:Y:S02]  /*07d0*/  IMAD.MOV R9, RZ, RZ, -R9 ;  /* 0x000000ffff097224 */ /* 0x000fe400078e0a09 */
[----:B0-----:R-:W-:-:S03]  /*07e0*/  IMAD.WIDE.U32 R2, R6, 0x4, R2 ;  /* 0x0000000406027825 */ /* 0x001fc600078e0002 */
[----:B------:R-:W-:Y:S02]  /*07f0*/  IADD3 R2, P1, PT, R2, 0x20, RZ ;  /* 0x0000002002027810 */ /* 0x000fe40007f3e0ff */
[----:B-1----:R-:W-:-:S03]  /*0800*/  LEA R8, R11, R8, 0x18 ;  /* 0x000000080b087211 */ /* 0x002fc600078ec0ff */
[----:B------:R-:W-:-:S08]  /*0810*/  IMAD.X R3, RZ, RZ, R3, P1 ;  /* 0x000000ffff037224 */ /* 0x000fd000008e0603 */
.L_x_18:
[----:B0-----:R-:W2:Y:S04]  /*0820*/  LDG.E R14, desc[UR8][R2.64+-0x20] ;  /* 0xffffe008020e7981 */ /* 0x001ea8000c1e1900 */
[----:B------:R-:W3:Y:S04]  /*0830*/  LDG.E R18, desc[UR8][R2.64+-0x1c] ;  /* 0xffffe40802127981 */ /* 0x000ee8000c1e1900 */
[----:B------:R-:W4:Y:S04]  /*0840*/  LDG.E R20, desc[UR8][R2.64+-0x18] ;  /* 0xffffe80802147981 */ /* 0x000f28000c1e1900 */
[----:B------:R-:W5:Y:S04]  /*0850*/  LDG.E R22, desc[UR8][R2.64+-0x14] ;  /* 0xffffec0802167981 */ /* 0x000f68000c1e1900 */
        /* <DEDUP_REMOVED lines=11> */
[----:B------:R0:W5:Y:S01]  /*0910*/  LDG.E R13, desc[UR8][R2.64+0x1c] ;  /* 0x00001c08020d7981 */ /* 0x000162000c1e1900 */
[----:B------:R-:W-:Y:S01]  /*0920*/  VIADD R9, R9, 0x10 ;  /* 0x0000001009097836 */ /* 0x000fe20000000000 */
[----:B------:R-:W-:Y:S05]  /*0930*/  YIELD ;  /* 0x0000000000007946 */ /* 0x000fea0003800000 */
[----:B------:R-:W-:Y:S01]  /*0940*/  ISETP.NE.AND P1, PT, R9, RZ, PT ;  /* 0x000000ff0900720c */ /* 0x000fe20003f25270 */
[----:B------:R-:W-:Y:S01]  /*0950*/  VIADD R6, R6, 0x10 ;  /* 0x0000001006067836 */ /* 0x000fe20000000000 */
[----:B0-----:R-:W-:-:S05]  /*0960*/  IADD3 R2, P2, PT, R2, 0x40, RZ ;  /* 0x0000004002027810 */ /* 0x001fca0007f5e0ff */
[----:B------:R-:W-:Y:S02]  /*0970*/  IMAD.X R3, RZ, RZ, R3, P2 ;  /* 0x000000ffff037224 */ /* 0x000fe400010e0603 */
[--C-:B--2---:R-:W-:Y:S02]  /*0980*/  IMAD R14, R14, 0x4, R8.reuse ;  /* 0x000000040e0e7824 */ /* 0x104fe400078e0208 */
[----:B---3--:R-:W-:-:S03]  /*0990*/  IMAD R18, R18, 0x4, R8 ;  /* 0x0000000412127824 */ /* 0x008fc600078e0208 */
[----:B------:R0:W-:Y:S01]  /*09a0*/  ATOMS.POPC.INC.32 RZ, [R14+URZ] ;  /* 0x000000000eff7f8c */ /* 0x0001e2000d8000ff */
[----:B----4-:R-:W-:-:S03]  /*09b0*/  IMAD R20, R20, 0x4, R8 ;  /* 0x0000000414147824 */ /* 0x010fc600078e0208 */
[----:B------:R0:W-:Y:S01]  /*09c0*/  ATOMS.POPC.INC.32 RZ, [R18+URZ] ;  /* 0x0000000012ff7f8c */ /* 0x0001e2000d8000ff */
[----:B-----5:R-:W-:-:S03]  /*09d0*/  IMAD R22, R22, 0x4, R8 ;  /* 0x0000000416167824 */ /* 0x020fc600078e0208 */
[----:B------:R0:W-:Y:S01]  /*09e0*/  ATOMS.POPC.INC.32 RZ, [R20+URZ] ;  /* 0x0000000014ff7f8c */ /* 0x0001e2000d8000ff */
[----:B------:R-:W-:-:S03]  /*09f0*/  IMAD R12, R12, 0x4, R8 ;  /* 0x000000040c0c7824 */ /* 0x000fc600078e0208 */
        /* <DEDUP_REMOVED lines=22> */
[----:B------:R0:W-:Y:S04]  /*0b60*/  ATOMS.POPC.INC.32 RZ, [R15+URZ] ;  /* 0x000000000fff7f8c */ /* 0x0001e8000d8000ff */
[----:B------:R0:W-:Y:S01]  /*0b70*/  ATOMS.POPC.INC.32 RZ, [R13+URZ] ;  /* 0x000000000dff7f8c */ /* 0x0001e2000d8000ff */
[----:B------:R-:W-:Y:S05]  /*0b80*/  @P1 BRA `(.L_x_18) ;  /* 0xfffffffc00241947 */ /* 0x000fea000383ffff */
.L_x_17:
[----:B------:R-:W-:Y:S05]  /*0b90*/  BSYNC B0 ;  /* 0x0000000000007941 */ /* 0x000fea0003800000 */
.L_x_16:
[----:B------:R-:W-:Y:S05]  /*0ba0*/  @!P0 BRA `(.L_x_15) ;  /* 0x0000000400448947 */ /* 0x000fea0003800000 */
[----:B------:R-:W-:Y:S01]  /*0bb0*/  ISETP.GE.U32.AND P0, PT, R16, 0x8, PT ;  /* 0x000000081000780c */ /* 0x000fe20003f06070 */
[----:B------:R-:W-:Y:S01]  /*0bc0*/  BSSY.RECONVERGENT B0, `(.L_x_19) ;  /* 0x0000022000007945 */ /* 0x000fe20003800200 */
[----:B0-----:R-:W-:-:S04]  /*0bd0*/  LOP3.LUT R17, R7, 0x7, RZ, 0xc0, !PT ;  /* 0x0000000707117812 */ /* 0x001fc800078ec0ff */
[----:B------:R-:W-:-:S07]  /*0be0*/  ISETP.NE.AND P1, PT, R17, RZ, PT ;  /* 0x000000ff1100720c */ /* 0x000fce0003f25270 */
[----:B------:R-:W-:Y:S06]  /*0bf0*/  @!P0 BRA `(.L_x_20) ;  /* 0x0000000000788947 */ /* 0x000fec0003800000 */
[----:B------:R-:W0:Y:S02]  /*0c00*/  LDC.64 R2, c[0x0][0x380] ;  /* 0x0000e000ff027b82 */ /* 0x000e240000000a00 */
[----:B0-----:R-:W-:-:S05]  /*0c10*/  IMAD.WIDE.U32 R2, R6, 0x4, R2 ;  /* 0x0000000406027825 */ /* 0x001fca00078e0002 */
[----:B------:R-:W2:Y:S04]  /*0c20*/  LDG.E R8, desc[UR8][R2.64] ;  /* 0x0000000802087981 */ /* 0x000ea8000c1e1900 */
[----:B------:R-:W3:Y:S04]  /*0c30*/  LDG.E R9, desc[UR8][R2.64+0x4] ;  /* 0x0000040802097981 */ /* 0x000ee8000c1e1900 */
[----:B------:R-:W4:Y:S04]  /*0c40*/  LDG.E R10, desc[UR8][R2.64+0x8] ;  /* 0x00000808020a7981 */ /* 0x000f28000c1e1900 */
[----:B------:R-:W5:Y:S04]  /*0c50*/  LDG.E R11, desc[UR8][R2.64+0xc] ;  /* 0x00000c08020b7981 */ /* 0x000f68000c1e1900 */
[----:B------:R-:W5:Y:S04]  /*0c60*/  LDG.E R12, desc[UR8][R2.64+0x10] ;  /* 0x00001008020c7981 */ /* 0x000f68000c1e1900 */
[----:B------:R-:W5:Y:S04]  /*0c70*/  LDG.E R13, desc[UR8][R2.64+0x14] ;  /* 0x00001408020d7981 */ /* 0x000f68000c1e1900 */
[----:B------:R-:W5:Y:S04]  /*0c80*/  LDG.E R14, desc[UR8][R2.64+0x18] ;  /* 0x00001808020e7981 */ /* 0x000f68000c1e1900 */
[----:B------:R-:W5:Y:S01]  /*0c90*/  LDG.E R15, desc[UR8][R2.64+0x1c] ;  /* 0x00001c08020f7981 */ /* 0x000f62000c1e1900 */
[----:B------:R-:W0:Y:S01]  /*0ca0*/  S2UR UR5, SR_CgaCtaId ;  /* 0x00000000000579c3 */ /* 0x000e220000008800 */
[----:B------:R-:W-:Y:S01]  /*0cb0*/  UMOV UR4, 0x400 ;  /* 0x0000040000047882 */ /* 0x000fe20000000000 */
[----:B------:R-:W-:Y:S01]  /*0cc0*/  VIADD R6, R6, 0x8 ;  /* 0x0000000806067836 */ /* 0x000fe20000000000 */
[----:B0-----:R-:W-:-:S06]  /*0cd0*/  ULEA UR4, UR5, UR4, 0x18 ;  /* 0x0000000405047291 */ /* 0x001fcc000f8ec0ff */
[----:B--2---:R-:W-:Y:S02]  /*0ce0*/  LEA R8, R8, UR4, 0x2 ;  /* 0x0000000408087c11 */ /* 0x004fe4000f8e10ff */
[----:B---3--:R-:W-:-:S03]  /*0cf0*/  LEA R9, R9, UR4, 0x2 ;  /* 0x0000000409097c11 */ /* 0x008fc6000f8e10ff */
[----:B------:R0:W-:Y:S01]  /*0d00*/  ATOMS.POPC.INC.32 RZ, [R8+URZ] ;  /* 0x0000000008ff7f8c */ /* 0x0001e2000d8000ff */
[----:B----4-:R-:W-:-:S03]  /*0d10*/  LEA R10, R10, UR4, 0x2 ;  /* 0x000000040a0a7c11 */ /* 0x010fc6000f8e10ff */
[----:B------:R0:W-:Y:S01]  /*0d20*/  ATOMS.POPC.INC.32 RZ, [R9+URZ] ;  /* 0x0000000009ff7f8c */ /* 0x0001e2000d8000ff */
[----:B-----5:R-:W-:-:S03]  /*0d30*/  LEA R11, R11, UR4, 0x2 ;  /* 0x000000040b0b7c11 */ /* 0x020fc6000f8e10ff */
[----:B------:R0:W-:Y:S01]  /*0d40*/  ATOMS.POPC.INC.32 RZ, [R10+URZ] ;  /* 0x000000000aff7f8c */ /* 0x0001e2000d8000ff */
[----:B------:R-:W-:-:S03]  /*0d50*/  LEA R12, R12, UR4, 0x2 ;  /* 0x000000040c0c7c11 */ /* 0x000fc6000f8e10ff */
[----:B------:R0:W-:Y:S01]  /*0d60*/  ATOMS.POPC.INC.32 RZ, [R11+URZ] ;  /* 0x000000000bff7f8c */ /* 0x0001e2000d8000ff */
[----:B------:R-:W-:-:S03]  /*0d70*/  LEA R13, R13, UR4, 0x2 ;  /* 0x000000040d0d7c11 */ /* 0x000fc6000f8e10ff */
[----:B------:R0:W-:Y:S01]  /*0d80*/  ATOMS.POPC.INC.32 RZ, [R12+URZ] ;  /* 0x000000000cff7f8c */ /* 0x0001e2000d8000ff */
[----:B------:R-:W-:-:S03]  /*0d90*/  LEA R14, R14, UR4, 0x2 ;  /* 0x000000040e0e7c11 */ /* 0x000fc6000f8e10ff */
[----:B------:R0:W-:Y:S01]  /*0da0*/  ATOMS.POPC.INC.32 RZ, [R13+URZ] ;  /* 0x000000000dff7f8c */ /* 0x0001e2000d8000ff */
[----:B------:R-:W-:-:S03]  /*0db0*/  LEA R15, R15, UR4, 0x2 ;  /* 0x000000040f0f7c11 */ /* 0x000fc6000f8e10ff */
[----:B------:R0:W-:Y:S04]  /*0dc0*/  ATOMS.POPC.INC.32 RZ, [R14+URZ] ;  /* 0x000000000eff7f8c */ /* 0x0001e8000d8000ff */
[----:B------:R0:W-:Y:S02]  /*0dd0*/  ATOMS.POPC.INC.32 RZ, [R15+URZ] ;  /* 0x000000000fff7f8c */ /* 0x0001e4000d8000ff */
.L_x_20:
[----:B------:R-:W-:Y:S05]  /*0de0*/  BSYNC.RECONVERGENT B0 ;  /* 0x0000000000007941 */ /* 0x000fea0003800200 */
.L_x_19:
        /* <DEDUP_REMOVED lines=22> */
[----:B------:R0:W-:Y:S04]  /*0f50*/  ATOMS.POPC.INC.32 RZ, [R9+URZ] ;  /* 0x0000000009ff7f8c */ /* 0x0001e8000d8000ff */
[----:B------:R0:W-:Y:S02]  /*0f60*/  ATOMS.POPC.INC.32 RZ, [R11+URZ] ;  /* 0x000000000bff7f8c */ /* 0x0001e4000d8000ff */
.L_x_22:
[----:B------:R-:W-:Y:S05]  /*0f70*/  BSYNC.RECONVERGENT B0 ;  /* 0x0000000000007941 */ /* 0x000fea0003800200 */
.L_x_21:
[----:B------:R-:W-:Y:S05]  /*0f80*/  @!P1 BRA `(.L_x_15) ;  /* 0x00000000004c9947 */ /* 0x000fea0003800000 */
[----:B0-----:R-:W0:Y:S01]  /*0f90*/  S2R R9, SR_CgaCtaId ;  /* 0x0000000000097919 */ /* 0x001e220000008800 */
[----:B------:R-:W1:Y:S01]  /*0fa0*/  LDC.64 R2, c[0x0][0x380] ;  /* 0x0000e000ff027b82 */ /* 0x000e620000000a00 */
[----:B------:R-:W-:Y:S01]  /*0fb0*/  MOV R8, 0x400 ;  /* 0x0000040000087802 */ /* 0x000fe20000000f00 */
[----:B-1----:R-:W-:-:S03]  /*0fc0*/  IMAD.WIDE.U32 R6, R6, 0x4, R2 ;  /* 0x0000000406067825 */ /* 0x002fc600078e0002 */
[----:B0-----:R-:W-:Y:S01]  /*0fd0*/  LEA R11, R9, R8, 0x18 ;  /* 0x00000008090b7211 */ /* 0x001fe200078ec0ff */
[----:B------:R-:W-:Y:S02]  /*0fe0*/  IMAD.MOV.U32 R8, RZ, RZ, R6 ;  /* 0x000000ffff087224 */ /* 0x000fe400078e0006 */
[----:B------:R-:W-:Y:S02]  /*0ff0*/  IMAD.MOV.U32 R9, RZ, RZ, R7 ;  /* 0x000000ffff097224 */ /* 0x000fe400078e0007 */
[----:B------:R-:W-:-:S07]  /*1000*/  IMAD.MOV R6, RZ, RZ, -R10 ;  /* 0x000000ffff067224 */ /* 0x000fce00078e0a0a */
.L_x_23:
[----:B------:R-:W-:Y:S02]  /*1010*/  IMAD.MOV.U32 R2, RZ, RZ, R8 ;  /* 0x000000ffff027224 */ /* 0x000fe400078e0008 */
[----:B------:R-:W-:-:S05]  /*1020*/  IMAD.MOV.U32 R3, RZ, RZ, R9 ;  /* 0x000000ffff037224 */ /* 0x000fca00078e0009 */
[----:B------:R-:W2:Y:S01]  /*1030*/  LDG.E R2, desc[UR8][R2.64] ;  /* 0x0000000802027981 */ /* 0x000ea2000c1e1900 */
[----:B------:R-:W-:Y:S01]  /*1040*/  VIADD R6, R6, 0x1 ;  /* 0x0000000106067836 */ /* 0x000fe20000000000 */
[----:B------:R-:W-:Y:S01]  /*1050*/  IADD3 R8, P1, PT, R8, 0x4, RZ ;  /* 0x0000000408087810 */ /* 0x000fe20007f3e0ff */
[----:B------:R-:W-:Y:S05]  /*1060*/  YIELD ;  /* 0x0000000000007946 */ /* 0x000fea0003800000 */
[----:B------:R-:W-:Y:S01]  /*1070*/  ISETP.NE.AND P0, PT, R6, RZ, PT ;  /* 0x000000ff0600720c */ /* 0x000fe20003f05270 */
[----:B------:R-:W-:Y:S02]  /*1080*/  IMAD.X R9, RZ, RZ, R9, P1 ;  /* 0x000000ffff097224 */ /* 0x000fe400008e0609 */
[----:B-12---:R-:W-:-:S05]  /*1090*/  IMAD R7, R2, 0x4, R11 ;  /* 0x0000000402077824 */ /* 0x006fca00078e020b */
[----:B------:R1:W-:Y:S05]  /*10a0*/  ATOMS.POPC.INC.32 RZ, [R7+URZ] ;  /* 0x0000000007ff7f8c */ /* 0x0003ea000d8000ff */
[----:B------:R-:W-:Y:S05]  /*10b0*/  @P0 BRA `(.L_x_23) ;  /* 0xfffffffc00d40947 */ /* 0x000fea000383ffff */
.L_x_15:
[----:B------:R-:W-:Y:S05]  /*10c0*/  WARPSYNC.ALL ;  /* 0x0000000000007948 */ /* 0x000fea0003800000 */
[----:B------:R-:W-:Y:S01]  /*10d0*/  ISETP.GT.U32.AND P0, PT, R0, 0x100, PT ;  /* 0x000001000000780c */ /* 0x000fe20003f04070 */
[----:B------:R-:W-:Y:S01]  /*10e0*/  BAR.SYNC.DEFER_BLOCKING 0x0 ;  /* 0x0000000000007b1d */ /* 0x000fe20000010000 */
[----:B------:R-:W-:-:S11]  /*10f0*/  IMAD.MOV.U32 R6, RZ, RZ, 0x1 ;  /* 0x00000001ff067424 */ /* 0x000fd600078e00ff */
[----:B------:R-:W-:Y:S05]  /*1100*/  @P0 BRA `(.L_x_24) ;  /* 0x0000000000100947 */ /* 0x000fea0003800000 */
[----:B0-----:R-:W-:Y:S02]  /*1110*/  LOP3.LUT R8, R0, 0xffff, RZ, 0xc0, !PT ;  /* 0x0000ffff00087812 */ /* 0x001fe400078ec0ff */
[----:B------:R-:W-:-:S07]  /*1120*/  MOV R9, 0x1140 ;  /* 0x0000114000097802 */ /* 0x000fce0000000f00 */
[----:B-1----:R-:W-:Y:S05]  /*1130*/  CALL.REL.NOINC `($__internal_0_$__cuda_sm20_div_u16) ;  /* 0x00000004004c7944 */ /* 0x002fea0003c00000 */
[----:B------:R-:W-:-:S07]  /*1140*/  LOP3.LUT R6, R8, 0xffff, RZ, 0xc0, !PT ;  /* 0x0000ffff08067812 */ /* 0x000fce00078ec0ff */
.L_x_24:
[----:B------:R-:W-:Y:S01]  /*1150*/  IMAD R5, R5, R6, RZ ;  /* 0x0000000605057224 */ /* 0x000fe200078e02ff */
[----:B------:R-:W-:-:S03]  /*1160*/  LEA R3, R4, 0x100, 0x8 ;  /* 0x0000010004037811 */ /* 0x000fc600078e40ff */
[----:B01----:R-:W-:-:S04]  /*1170*/  IMAD R7, R4, 0x100, R5 ;  /* 0x0000010004077824 */ /* 0x003fc800078e0205 */
[----:B------:R-:W-:-:S05]  /*1180*/  IMAD.IADD R0, R7, 0x1, R6 ;  /* 0x0000000107007824 */ /* 0x000fca00078e0206 */
[----:B------:R-:W-:-:S13]  /*1190*/  ISETP.GT.AND P0, PT, R0, R3, PT ;  /* 0x000000030000720c */ /* 0x000fda0003f04270 */
[----:B------:R-:W-:Y:S05]  /*11a0*/  @P0 EXIT ;  /* 0x000000000000094d */ /* 0x000fea0003800000 */
[----:B------:R-:W-:-:S13]  /*11b0*/  ISETP.NE.AND P0, PT, R6, RZ, PT ;  /* 0x000000ff0600720c */ /* 0x000fda0003f05270 */
[----:B------:R-:W-:Y:S05]  /*11c0*/  @!P0 EXIT ;  /* 0x000000000000894d */ /* 0x000fea0003800000 */
[----:B------:R-:W0:Y:S01]  /*11d0*/  S2UR UR5, SR_CgaCtaId ;  /* 0x00000000000579c3 */ /* 0x000e220000008800 */
[----:B------:R-:W-:Y:S01]  /*11e0*/  IMAD.SHL.U32 R6, R6, 0x4, RZ ;  /* 0x0000000406067824 */ /* 0x000fe200078e00ff */
[----:B------:R-:W-:Y:S01]  /*11f0*/  UMOV UR4, 0x400 ;  /* 0x0000040000047882 */ /* 0x000fe20000000000 */
[----:B------:R-:W-:-:S03]  /*1200*/  PLOP3.LUT P0, PT, PT, PT, PT, 0x80, 0x8 ;  /* 0x000000000008781c */ /* 0x000fc60003f0f070 */
[----:B------:R-:W-:Y:S02]  /*1210*/  ISETP.GT.U32.AND P1, PT, R6, RZ, PT ;  /* 0x000000ff0600720c */ /* 0x000fe40003f24070 */
[----:B------:R-:W1:Y:S02]  /*1220*/  LDC.64 R2, c[0x0][0x388] ;  /* 0x0000e200ff027b82 */ /* 0x000e640000000a00 */
[----:B------:R-:W-:Y:S01]  /*1230*/  ISETP.GT.U32.AND.EX P1, PT, RZ, RZ, PT, P1 ;  /* 0x000000ffff00720c */ /* 0x000fe20003f24110 */
[----:B0-----:R-:W-:-:S03]  /*1240*/  ULEA UR6, UR5, UR4, 0x18 ;  /* 0x0000000405067291 */ /* 0x001fc6000f8ec0ff */
[----:B------:R-:W-:Y:S01]  /*1250*/  UMOV UR4, URZ ;  /* 0x000000ff00047c82 */ /* 0x000fe20008000000 */
[----:B------:R-:W-:Y:S02]  /*1260*/  UMOV UR5, URZ ;  /* 0x000000ff00057c82 */ /* 0x000fe40008000000 */
[----:B------:R-:W-:Y:S01]  /*1270*/  LEA R0, R5, UR6, 0x2 ;  /* 0x0000000605007c11 */ /* 0x000fe2000f8e10ff */
[----:B-1----:R-:W-:-:S05]  /*1280*/  IMAD.WIDE.U32 R2, R7, 0x4, R2 ;  /* 0x0000000407027825 */ /* 0x002fca00078e0002 */
[----:B------:R-:W-:Y:S05]  /*1290*/  @P1 BRA `(.L_x_25) ;  /* 0x0000000000201947 */ /* 0x000fea0003800000 */
[----:B------:R0:W1:Y:S01]  /*12a0*/  LDS.U8 R7, [R0] ;  /* 0x0000000000077984 */ /* 0x0000620000000000 */
[----:B------:R-:W-:Y:S01]  /*12b0*/  IADD3 R4, P0, PT, R2, UR4, RZ ;  /* 0x0000000402047c10 */ /* 0x000fe2000ff1e0ff */
[----:B------:R-:W-:-:S03]  /*12c0*/  UMOV UR4, 0x1 ;  /* 0x0000000100047882 */ /* 0x000fc60000000000 */
[----:B------:R-:W-:Y:S01]  /*12d0*/  IADD3.X R5, PT, PT, R3, UR5, RZ, P0, !PT ;  /* 0x0000000503057c10 */ /* 0x000fe200087fe4ff */
[----:B------:R-:W-:Y:S01]  /*12e0*/  UMOV UR5, URZ ;  /* 0x000000ff00057c82 */ /* 0x000fe20008000000 */
[----:B------:R-:W-:Y:S01]  /*12f0*/  PLOP3.LUT P0, PT, PT, PT, PT, 0x8, 0x80 ;  /* 0x000000000080781c */ /* 0x000fe20003f0e170 */
[----:B0-----:R-:W-:Y:S02]  /*1300*/  VIADD R0, R0, 0x1 ;  /* 0x0000000100007836 */ /* 0x001fe40000000000 */
[----:B-1----:R0:W-:Y:S10]  /*1310*/  STG.E.U8 desc[UR8][R4.64], R7 ;  /* 0x0000000704007986 */ /* 0x0021f4000c101108 */
.L_x_25:
[C---:B0-----:R-:W-:Y:S02]  /*1320*/  IADD3 R4, P3, PT, R6.reuse, -UR4, RZ ;  /* 0x8000000406047c10 */ /* 0x041fe4000ff7e0ff */
[----:B------:R-:W-:Y:S02]  /*1330*/  ISETP.GT.U32.AND P2, PT, R6, UR4, PT ;  /* 0x0000000406007c0c */ /* 0x000fe4000bf44070 */
[----:B------:R-:W-:Y:S01]  /*1340*/  ISETP.LE.U32.AND P1, PT, R4, 0x3, PT ;  /* 0x000000030400780c */ /* 0x000fe20003f23070 */
[----:B------:R-:W-:Y:S01]  /*1350*/  IMAD.X R4, RZ, RZ, ~UR5, P3 ;  /* 0x80000005ff047e24 */ /* 0x000fe200098e06ff */
[----:B------:R-:W-:-:S04]  /*1360*/  ISETP.GT.U32.AND.EX P2, PT, RZ, UR5, PT, P2 ;  /* 0x00000005ff007c0c */ /* 0x000fc8000bf44120 */
[----:B------:R-:W-:-:S13]  /*1370*/  ISETP.LE.U32.OR.EX P1, PT, R4, RZ, !P2, P1 ;  /* 0x000000ff0400720c */ /* 0x000fda0005723510 */
[----:B------:R-:W-:Y:S05]  /*1380*/  @P1 BRA `(.L_x_26) ;  /* 0x0000000000501947 */ /* 0x000fea0003800000 */
[----:B------:R-:W-:Y:S02]  /*1390*/  IADD3 R10, P1, PT, R6, -0x3, RZ ;  /* 0xfffffffd060a7810 */ /* 0x000fe40007f3e0ff */
[----:B------:R-:W-:-:S03]  /*13a0*/  PLOP3.LUT P0, PT, PT, PT, PT, 0x8, 0x80 ;  /* 0x000000000080781c */ /* 0x000fc60003f0e170 */
[----:B------:R-:W-:-:S10]  /*13b0*/  IMAD.X R8, RZ, RZ, -0x1, P1 ;  /* 0xffffffffff087424 */ /* 0x000fd400008e06ff */
.L_x_27:
[----:B0-----:R-:W0:Y:S01]  /*13c0*/  LDS.U8 R7, [R0] ;  /* 0x0000000000077984 */ /* 0x001e220000000000 */
[----:B------:R-:W-:Y:S01]  /*13d0*/  IADD3 R4, P1, PT, R2, UR4, RZ ;  /* 0x0000000402047c10 */ /* 0x000fe2000ff3e0ff */
[----:B------:R-:W-:Y:S02]  /*13e0*/  UIADD3 UR4, UP0, UPT, UR4, 0x4, URZ ;  /* 0x0000000404047890 */ /* 0x000fe4000ff1e0ff */
[----:B------:R-:W1:Y:S01]  /*13f0*/  LDS.U8 R9, [R0+0x1] ;  /* 0x0000010000097984 */ /* 0x000e620000000000 */
[----:B------:R-:W-:Y:S01]  /*1400*/  IADD3.X R5, PT, PT, R3, UR5, RZ, P1, !PT ;  /* 0x0000000503057c10 */ /* 0x000fe20008ffe4ff */
[----:B------:R-:W-:Y:S02]  /*1410*/  UIADD3.X UR5, UPT, UPT, URZ, UR5, URZ, UP0, !UPT ;  /* 0x00000005ff057290 */ /* 0x000fe400087fe4ff */
[----:B------:R-:W2:Y:S01]  /*1420*/  LDS.U8 R11, [R0+0x2] ;  /* 0x00000200000b7984 */ /* 0x000ea20000000000 */
[----:B------:R-:W-:-:S03]  /*1430*/  ISETP.LE.U32.AND P1, PT, R10, UR4, PT ;  /* 0x000000040a007c0c */ /* 0x000fc6000bf23070 */
[----:B------:R3:W4:Y:S01]  /*1440*/  LDS.U8 R13, [R0+0x3] ;  /* 0x00000300000d7984 */ /* 0x0007220000000000 */
[----:B------:R-:W-:-:S05]  /*1450*/  IMAD.U32 R15, RZ, RZ, UR5 ;  /* 0x00000005ff0f7e24 */ /* 0x000fca000f8e00ff */
[----:B------:R-:W-:Y:S01]  /*1460*/  ISETP.GE.U32.AND.EX P1, PT, R15, R8, PT, P1 ;  /* 0x000000080f00720c */ /* 0x000fe20003f26110 */
[----:B---3--:R-:W-:Y:S01]  /*1470*/  VIADD R0, R0, 0x4 ;  /* 0x0000000400007836 */ /* 0x008fe20000000000 */
[----:B0-----:R0:W-:Y:S04]  /*1480*/  STG.E.U8 desc[UR8][R4.64], R7 ;  /* 0x0000000704007986 */ /* 0x0011e8000c101108 */
[----:B-1----:R0:W-:Y:S04]  /*1490*/  STG.E.U8 desc[UR8][R4.64+0x1], R9 ;  /* 0x0000010904007986 */ /* 0x0021e8000c101108 */
[----:B--2---:R0:W-:Y:S04]  /*14a0*/  STG.E.U8 desc[UR8][R4.64+0x2], R11 ;  /* 0x0000020b04007986 */ /* 0x0041e8000c101108 */
[----:B----4-:R0:W-:Y:S01]  /*14b0*/  STG.E.U8 desc[UR8][R4.64+0x3], R13 ;  /* 0x0000030d04007986 */ /* 0x0101e2000c101108 */
[----:B------:R-:W-:Y:S05]  /*14c0*/  @!P1 BRA `(.L_x_27) ;  /* 0xfffffffc00bc9947 */ /* 0x000fea000383ffff */
.L_x_26:
[C---:B0-----:R-:W-:Y:S02]  /*14d0*/  IADD3 R4, P3, PT, R6.reuse, -UR4, RZ ;  /* 0x8000000406047c10 */ /* 0x041fe4000ff7e0ff */
[----:B------:R-:W-:Y:S02]  /*14e0*/  ISETP.GT.U32.AND P2, PT, R6, UR4, PT ;  /* 0x0000000406007c0c */ /* 0x000fe4000bf44070 */
[----:B------:R-:W-:Y:S01]  /*14f0*/  ISETP.LE.U32.AND P1, PT, R4, 0x1, PT ;  /* 0x000000010400780c */ /* 0x000fe20003f23070 */
[----:B------:R-:W-:Y:S01]  /*1500*/  IMAD.X R4, RZ, RZ, ~UR5, P3 ;  /* 0x80000005ff047e24 */ /* 0x000fe200098e06ff */
[----:B------:R-:W-:-:S04]  /*1510*/  ISETP.GT.U32.AND.EX P2, PT, RZ, UR5, PT, P2 ;  /* 0x00000005ff007c0c */ /* 0x000fc8000bf44120 */
[----:B------:R-:W-:-:S13]  /*1520*/  ISETP.LE.U32.OR.EX P1, PT, R4, RZ, !P2, P1 ;  /* 0x000000ff0400720c */ /* 0x000fda0005723510 */
[----:B------:R-:W-:Y:S05]  /*1530*/  @P1 BRA `(.L_x_28) ;  /* 0x0000000000281947 */ /* 0x000fea0003800000 */
[----:B------:R-:W0:Y:S01]  /*1540*/  LDS.U8 R7, [R0] ;  /* 0x0000000000077984 */ /* 0x000e220000000000 */
[----:B------:R-:W-:Y:S01]  /*1550*/  IADD3 R4, P0, PT, R2, UR4, RZ ;  /* 0x0000000402047c10 */ /* 0x000fe2000ff1e0ff */
[----:B------:R-:W-:Y:S02]  /*1560*/  UIADD3 UR4, UP0, UPT, UR4, 0x2, URZ ;  /* 0x0000000204047890 */ /* 0x000fe4000ff1e0ff */
[----:B------:R1:W2:Y:S01]  /*1570*/  LDS.U8 R9, [R0+0x1] ;  /* 0x0000010000097984 */ /* 0x0002a20000000000 */
[----:B------:R-:W-:Y:S01]  /*1580*/  IADD3.X R5, PT, PT, R3, UR5, RZ, P0, !PT ;  /* 0x0000000503057c10 */ /* 0x000fe200087fe4ff */
[----:B------:R-:W-:Y:S01]  /*1590*/  UIADD3.X UR5, UPT, UPT, URZ, UR5, URZ, UP0, !UPT ;  /* 0x00000005ff057290 */ /* 0x000fe200087fe4ff */
[----:B------:R-:W-:Y:S01]  /*15a0*/  PLOP3.LUT P0, PT, PT, PT, PT, 0x8, 0x80 ;  /* 0x000000000080781c */ /* 0x000fe20003f0e170 */
[----:B-1----:R-:W-:Y:S02]  /*15b0*/  VIADD R0, R0, 0x2 ;  /* 0x0000000200007836 */ /* 0x002fe40000000000 */
[----:B0-----:R0:W-:Y:S04]  /*15c0*/  STG.E.U8 desc[UR8][R4.64], R7 ;  /* 0x0000000704007986 */ /* 0x0011e8000c101108 */
[----:B--2---:R0:W-:Y:S06]  /*15d0*/  STG.E.U8 desc[UR8][R4.64+0x1], R9 ;  /* 0x0000010904007986 */ /* 0x0041ec000c101108 */
.L_x_28:
[----:B0-----:R-:W-:Y:S01]  /*15e0*/  IMAD.U32 R4, RZ, RZ, UR5 ;  /* 0x00000005ff047e24 */ /* 0x001fe2000f8e00ff */
[----:B------:R-:W-:-:S04]  /*15f0*/  ISETP.GT.U32.AND P1, PT, R6, UR4, PT ;  /* 0x0000000406007c0c */ /* 0x000fc8000bf24070 */
[----:B------:R-:W-:-:S13]  /*1600*/  ISETP.LT.U32.OR.EX P0, PT, R4, RZ, P0, P1 ;  /* 0x000000ff0400720c */ /* 0x000fda0000701510 */
[----:B------:R-:W-:Y:S05]  /*1610*/  @!P0 EXIT ;  /* 0x000000000000894d */ /* 0x000fea0003800000 */
[----:B------:R-:W0:Y:S01]  /*1620*/  LDS.U8 R5, [R0] ;  /* 0x0000000000057984 */ /* 0x000e220000000000 */
[----:B------:R-:W-:-:S04]  /*1630*/  IADD3 R2, P0, PT, R2, UR4, RZ ;  /* 0x0000000402027c10 */ /* 0x000fc8000ff1e0ff */
[----:B------:R-:W-:-:S05]  /*1640*/  IADD3.X R3, PT, PT, R3, UR5, RZ, P0, !PT ;  /* 0x0000000503037c10 */ /* 0x000fca00087fe4ff */
[----:B0-----:R-:W-:Y:S01]  /*1650*/  STG.E.U8 desc[UR8][R2.64], R5 ;  /* 0x0000000502007986 */ /* 0x001fe2000c101108 */
[----:B------:R-:W-:Y:S05]  /*1660*/  EXIT ;  /* 0x000000000000794d */ /* 0x000fea0003800000 */
        .weak           $__internal_0_$__cuda_sm20_div_u16
        .type           $__internal_0_$__cuda_sm20_div_u16,@function
        .size           $__internal_0_$__cuda_sm20_div_u16,(.L_x_30 - $__internal_0_$__cuda_sm20_div_u16)
$__internal_0_$__cuda_sm20_div_u16:
[----:B------:R-:W0:Y:S01]  /*1670*/  I2F.U16 R2, R8 ;  /* 0x0000000800027306 */ /* 0x000e220000101000 */
[----:B------:R-:W-:Y:S01]  /*1680*/  IMAD.MOV.U32 R3, RZ, RZ, 0x4b800000 ;  /* 0x4b800000ff037424 */ /* 0x000fe200078e00ff */
[C---:B0-----:R-:W-:Y:S02]  /*1690*/  FSETP.GEU.AND P1, PT, |R2|.reuse, 1.175494350822287508e-38, PT ;  /* 0x008000000200780b */ /* 0x041fe40003f2e200 */
[----:B------:R-:W-:Y:S02]  /*16a0*/  FSETP.GT.AND P0, PT, |R2|, 8.50705917302346158658e+37, PT ;  /* 0x7e8000000200780b */ /* 0x000fe40003f04200 */
[----:B------:R-:W-:-:S04]  /*16b0*/  FSEL R3, R3, 1, !P1 ;  /* 0x3f80000003037808 */ /* 0x000fc80004800000 */
[----:B------:R-:W-:Y:S02]  /*16c0*/  FSEL R3, R3, 0.25, !P0 ;  /* 0x3e80000003037808 */ /* 0x000fe40004000000 */
[----:B------:R-:W-:-:S03]  /*16d0*/  ISETP.NE.U32.AND P0, PT, R8, RZ, PT ;  /* 0x000000ff0800720c */ /* 0x000fc60003f05070 */
[----:B------:R-:W-:Y:S02]  /*16e0*/  FMUL R6, R2, R3 ;  /* 0x0000000302067220 */ /* 0x000fe40000400000 */
[----:B------:R-:W-:Y:S08]  /*16f0*/  I2F.U16.RZ R2, UR7 ;  /* 0x0000000700027d06 */ /* 0x000ff0000810d000 */
[----:B------:R-:W0:Y:S02]  /*1700*/  MUFU.RCP R6, R6 ;  /* 0x0000000600067308 */ /* 0x000e240000001000 */
[----:B0-----:R-:W-:-:S04]  /*1710*/  FMUL R3, R3, R6 ;  /* 0x0000000603037220 */ /* 0x001fc80000400000 */
[----:B------:R-:W-:-:S04]  /*1720*/  VIADD R3, R3, 0x2 ;  /* 0x0000000203037836 */ /* 0x000fc80000000000 */
[----:B------:R-:W-:Y:S01]  /*1730*/  FMUL.RZ R7, R2, R3 ;  /* 0x0000000302077220 */ /* 0x000fe2000040c000 */
[----:B------:R-:W-:Y:S02]  /*1740*/  IMAD.MOV.U32 R2, RZ, RZ, R9 ;  /* 0x000000ffff027224 */ /* 0x000fe400078e0009 */
[----:B------:R-:W-:-:S03]  /*1750*/  IMAD.MOV.U32 R3, RZ, RZ, 0x0 ;  /* 0x00000000ff037424 */ /* 0x000fc600078e00ff */
[----:B------:R-:W0:Y:S02]  /*1760*/  F2I.U32.TRUNC.NTZ R7, R7 ;  /* 0x0000000700077305 */ /* 0x000e24000020f000 */
[----:B0-----:R-:W-:Y:S01]  /*1770*/  LOP3.LUT R8, R7, 0xffff, RZ, 0xc0, !PT ;  /* 0x0000ffff07087812 */ /* 0x001fe200078ec0ff */
[----:B------:R-:W-:Y:S01]  /*1780*/  @!P0 IMAD.MOV.U32 R8, RZ, RZ, -0x1 ;  /* 0xffffffffff088424 */ /* 0x000fe200078e00ff */
[----:B------:R-:W-:Y:S06]  /*1790*/  RET.REL.NODEC R2 `(_Z5countPiS_i) ;  /* 0xffffffe802187950 */ /* 0x000fec0003c3ffff */
.L_x_29:
        /* <DEDUP_REMOVED lines=14> */
.L_x_30:


//--------------------- .nv.shared.reserved.0     --------------------------
	.section	.nv.shared.reserved.0,"aw",@nobits
	.weak		__nv_reservedSMEM_offset_0_alias
	.size		__nv_reservedSMEM_offset_0_alias, 0, 64
	.other		__nv_reservedSMEM_offset_0_alias,@"STO_CUDA_RESERVED_SHARED STV_DEFAULT"
__nv_reservedSMEM_offset_0_alias:
	.zero		0
	.zero		64


//--------------------- .nv.shared._Z5countPiS_i  --------------------------
	.section	.nv.shared._Z5countPiS_i,"aw",@nobits
	.sectionflags	@""
	.align	4
.nv.shared._Z5countPiS_i:
	.zero		2048


//--------------------- .nv.constant0._Z5mergePi  --------------------------
	.section	.nv.constant0._Z5mergePi,"a",@progbits
	.sectionflags	@""
	.align	4
.nv.constant0._Z5mergePi:
	.zero		904


//--------------------- .nv.constant0._Z5countPiS_i --------------------------
	.section	.nv.constant0._Z5countPiS_i,"a",@progbits
	.sectionflags	@""
	.align	4
.nv.constant0._Z5countPiS_i:
	.zero		916


//--------------------- SYMBOLS --------------------------

	.type		.nv.reservedSmem.offset0,@object
	.size		.nv.reservedSmem.offset0,0x4
	.type		.nv.reservedSmem.cap,@object
	.size		.nv.reservedSmem.cap,0x4
